	.target	sm_80

	.elftype	@"ET_EXEC"


//--------------------- .note.nv.tkinfo           --------------------------
	.section	.note.nv.tkinfo,"",@"SHT_NOTE"
	.sectionflags	@"SHF_NOTE_NV_TKINFO"
	.tkinfo
        /*0018*/ 	.word	0x00000002
        /*0030*/ 	.string	""
        /*0030*/ 	.string	"ptxas"
        /*0030*/ 	.string	"Cuda compilation tools, release 13.0, V13.0.88"
        /*0030*/ 	.string	"Build cuda_13.0.r13.0/compiler.36424714_0"
        /*0030*/ 	.string	"-v  -suppress-debug-info  -lineinfo  -arch sm_80 "



//--------------------- .note.nv.cuinfo           --------------------------
	.section	.note.nv.cuinfo,"",@"SHT_NOTE"
	.sectionflags	@"SHF_NOTE_NV_CUINFO"
        /*0018*/ 	.short	0x0002
        /*001a*/ 	.short	0x0050
        /*001c*/ 	.short	0x0082
	.zero		2


//--------------------- .nv.info                  --------------------------
	.section	.nv.info,"",@"SHT_CUDA_INFO"
	.align	4


	//----- nvinfo : EIATTR_REGCOUNT
	.align		4
        /*0000*/ 	.byte	0x04, 0x2f
        /*0002*/ 	.short	(.L_2 - .L_1)
	.align		4
.L_1:
        /*0004*/ 	.word	index@(attn_fwd)
        /*0008*/ 	.word	0x00000068


	//----- nvinfo : EIATTR_FRAME_SIZE
	.align		4
.L_2:
        /*000c*/ 	.byte	0x04, 0x11
        /*000e*/ 	.short	(.L_4 - .L_3)
	.align		4
.L_3:
        /*0010*/ 	.word	index@(attn_fwd)
        /*0014*/ 	.word	0x00000000


	//----- nvinfo : EIATTR_MIN_STACK_SIZE
	.align		4
.L_4:
        /*0018*/ 	.byte	0x04, 0x12
        /*001a*/ 	.short	(.L_6 - .L_5)
	.align		4
.L_5:
        /*001c*/ 	.word	index@(attn_fwd)
        /*0020*/ 	.word	0x00000000
.L_6:


//--------------------- .nv.info.attn_fwd         --------------------------
	.section	.nv.info.attn_fwd,"",@"SHT_CUDA_INFO"
	.sectionflags	@""
	.align	4


	//----- nvinfo : EIATTR_CUDA_API_VERSION
	.align		4
        /*0000*/ 	.byte	0x04, 0x37
        /*0002*/ 	.short	(.L_8 - .L_7)
.L_7:
        /*0004*/ 	.word	0x00000082


	//----- nvinfo : EIATTR_SW2861232_WAR
	.align		4
.L_8:
        /*0008*/ 	.byte	0x01, 0x35
	.zero		2


	//----- nvinfo : EIATTR_PARAM_CBANK
	.align		4
        /*000c*/ 	.byte	0x04, 0x0a
        /*000e*/ 	.short	(.L_10 - .L_9)
	.align		4
.L_9:
        /*0010*/ 	.word	index@(.nv.constant0.attn_fwd)
        /*0014*/ 	.short	0x0160
        /*0016*/ 	.short	0x0088


	//----- nvinfo : EIATTR_CBANK_PARAM_SIZE
	.align		4
.L_10:
        /*0018*/ 	.byte	0x03, 0x19
        /*001a*/ 	.short	0x0088


	//----- nvinfo : EIATTR_KPARAM_INFO
	.align		4
        /*001c*/ 	.byte	0x04, 0x17
        /*001e*/ 	.short	(.L_12 - .L_11)
.L_11:
        /*0020*/ 	.word	0x00000000
        /*0024*/ 	.short	0x0019
        /*0026*/ 	.short	0x0080
        /*0028*/ 	.byte	0x00, 0xf4, 0x21, 0x00


	//----- nvinfo : EIATTR_KPARAM_INFO
	.align		4
.L_12:
        /*002c*/ 	.byte	0x04, 0x17
        /*002e*/ 	.short	(.L_14 - .L_13)
.L_13:
        /*0030*/ 	.word	0x00000000
        /*0034*/ 	.short	0x0018
        /*0036*/ 	.short	0x0078
        /*0038*/ 	.byte	0x00, 0xf4, 0x21, 0x00


	//----- nvinfo : EIATTR_KPARAM_INFO
	.align		4
.L_14:
        /*003c*/ 	.byte	0x04, 0x17
        /*003e*/ 	.short	(.L_16 - .L_15)
.L_15:
        /*0040*/ 	.word	0x00000000
        /*0044*/ 	.short	0x0017
        /*0046*/ 	.short	0x0070
        /*0048*/ 	.byte	0x00, 0xf0, 0x11, 0x00


	//----- nvinfo : EIATTR_KPARAM_INFO
	.align		4
.L_16:
        /*004c*/ 	.byte	0x04, 0x17
        /*004e*/ 	.short	(.L_18 - .L_17)
.L_17:
        /*0050*/ 	.word	0x00000000
        /*0054*/ 	.short	0x0016
        /*0056*/ 	.short	0x006c
        /*0058*/ 	.byte	0x00, 0xf0, 0x11, 0x00


	//----- nvinfo : EIATTR_KPARAM_INFO
	.align		4
.L_18:
        /*005c*/ 	.byte	0x04, 0x17
        /*005e*/ 	.short	(.L_20 - .L_19)
.L_19:
        /*0060*/ 	.word	0x00000000
        /*0064*/ 	.short	0x0015
        /*0066*/ 	.short	0x0068
        /*0068*/ 	.byte	0x00, 0xf0, 0x11, 0x00


	//----- nvinfo : EIATTR_KPARAM_INFO
	.align		4
.L_20:
        /*006c*/ 	.byte	0x04, 0x17
        /*006e*/ 	.short	(.L_22 - .L_21)
.L_21:
        /*0070*/ 	.word	0x00000000
        /*0074*/ 	.short	0x0014
        /*0076*/ 	.short	0x0064
        /*0078*/ 	.byte	0x00, 0xf0, 0x11, 0x00


	//----- nvinfo : EIATTR_KPARAM_INFO
	.align		4
.L_22:
        /*007c*/ 	.byte	0x04, 0x17
        /*007e*/ 	.short	(.L_24 - .L_23)
.L_23:
        /*0080*/ 	.word	0x00000000
        /*0084*/ 	.short	0x0013
        /*0086*/ 	.short	0x0060
        /*0088*/ 	.byte	0x00, 0xf0, 0x11, 0x00


	//----- nvinfo : EIATTR_KPARAM_INFO
	.align		4
.L_24:
        /*008c*/ 	.byte	0x04, 0x17
        /*008e*/ 	.short	(.L_26 - .L_25)
.L_25:
        /*0090*/ 	.word	0x00000000
        /*0094*/ 	.short	0x0012
        /*0096*/ 	.short	0x005c
        /*0098*/ 	.byte	0x00, 0xf0, 0x11, 0x00


	//----- nvinfo : EIATTR_KPARAM_INFO
	.align		4
.L_26:
        /*009c*/ 	.byte	0x04, 0x17
        /*009e*/ 	.short	(.L_28 - .L_27)
.L_27:
        /*00a0*/ 	.word	0x00000000
        /*00a4*/ 	.short	0x0011
        /*00a6*/ 	.short	0x0058
        /*00a8*/ 	.byte	0x00, 0xf0, 0x11, 0x00


	//----- nvinfo : EIATTR_KPARAM_INFO
	.align		4
.L_28:
        /*00ac*/ 	.byte	0x04, 0x17
        /*00ae*/ 	.short	(.L_30 - .L_29)
.L_29:
        /*00b0*/ 	.word	0x00000000
        /*00b4*/ 	.short	0x0010
        /*00b6*/ 	.short	0x0054
        /*00b8*/ 	.byte	0x00, 0xf0, 0x11, 0x00


	//----- nvinfo : EIATTR_KPARAM_INFO
	.align		4
.L_30:
        /*00bc*/ 	.byte	0x04, 0x17
        /*00be*/ 	.short	(.L_32 - .L_31)
.L_31:
        /*00c0*/ 	.word	0x00000000
        /*00c4*/ 	.short	0x000f
        /*00c6*/ 	.short	0x0050
        /*00c8*/ 	.byte	0x00, 0xf0, 0x11, 0x00


	//----- nvinfo : EIATTR_KPARAM_INFO
	.align		4
.L_32:
        /*00cc*/ 	.byte	0x04, 0x17
        /*00ce*/ 	.short	(.L_34 - .L_33)
.L_33:
        /*00d0*/ 	.word	0x00000000
        /*00d4*/ 	.short	0x000e
        /*00d6*/ 	.short	0x004c
        /*00d8*/ 	.byte	0x00, 0xf0, 0x11, 0x00


	//----- nvinfo : EIATTR_KPARAM_INFO
	.align		4
.L_34:
        /*00dc*/ 	.byte	0x04, 0x17
        /*00de*/ 	.short	(.L_36 - .L_35)
.L_35:
        /*00e0*/ 	.word	0x00000000
        /*00e4*/ 	.short	0x000d
        /*00e6*/ 	.short	0x0048
        /*00e8*/ 	.byte	0x00, 0xf0, 0x11, 0x00


	//----- nvinfo : EIATTR_KPARAM_INFO
	.align		4
.L_36:
        /*00ec*/ 	.byte	0x04, 0x17
        /*00ee*/ 	.short	(.L_38 - .L_37)
.L_37:
        /*00f0*/ 	.word	0x00000000
        /*00f4*/ 	.short	0x000c
        /*00f6*/ 	.short	0x0044
        /*00f8*/ 	.byte	0x00, 0xf0, 0x11, 0x00


	//----- nvinfo : EIATTR_KPARAM_INFO
	.align		4
.L_38:
        /*00fc*/ 	.byte	0x04, 0x17
        /*00fe*/ 	.short	(.L_40 - .L_39)
.L_39:
        /*0100*/ 	.word	0x00000000
        /*0104*/ 	.short	0x000b
        /*0106*/ 	.short	0x0040
        /*0108*/ 	.byte	0x00, 0xf0, 0x11, 0x00


	//----- nvinfo : EIATTR_KPARAM_INFO
	.align		4
.L_40:
        /*010c*/ 	.byte	0x04, 0x17
        /*010e*/ 	.short	(.L_42 - .L_41)
.L_41:
        /*0110*/ 	.word	0x00000000
        /*0114*/ 	.short	0x000a
        /*0116*/ 	.short	0x003c
        /*0118*/ 	.byte	0x00, 0xf0, 0x11, 0x00


	//----- nvinfo : EIATTR_KPARAM_INFO
	.align		4
.L_42:
        /*011c*/ 	.byte	0x04, 0x17
        /*011e*/ 	.short	(.L_44 - .L_43)
.L_43:
        /*0120*/ 	.word	0x00000000
        /*0124*/ 	.short	0x0009
        /*0126*/ 	.short	0x0038
        /*0128*/ 	.byte	0x00, 0xf0, 0x11, 0x00


	//----- nvinfo : EIATTR_KPARAM_INFO
	.align		4
.L_44:
        /*012c*/ 	.byte	0x04, 0x17
        /*012e*/ 	.short	(.L_46 - .L_45)
.L_45:
        /*0130*/ 	.word	0x00000000
        /*0134*/ 	.short	0x0008
        /*0136*/ 	.short	0x0034
        /*0138*/ 	.byte	0x00, 0xf0, 0x11, 0x00


	//----- nvinfo : EIATTR_KPARAM_INFO
	.align		4
.L_46:
        /*013c*/ 	.byte	0x04, 0x17
        /*013e*/ 	.short	(.L_48 - .L_47)
.L_47:
        /*0140*/ 	.word	0x00000000
        /*0144*/ 	.short	0x0007
        /*0146*/ 	.short	0x0030
        /*0148*/ 	.byte	0x00, 0xf0, 0x11, 0x00


	//----- nvinfo : EIATTR_KPARAM_INFO
	.align		4
.L_48:
        /*014c*/ 	.byte	0x04, 0x17
        /*014e*/ 	.short	(.L_50 - .L_49)
.L_49:
        /*0150*/ 	.word	0x00000000
        /*0154*/ 	.short	0x0006
        /*0156*/ 	.short	0x002c
        /*0158*/ 	.byte	0x00, 0xf0, 0x11, 0x00


	//----- nvinfo : EIATTR_KPARAM_INFO
	.align		4
.L_50:
        /*015c*/ 	.byte	0x04, 0x17
        /*015e*/ 	.short	(.L_52 - .L_51)
.L_51:
        /*0160*/ 	.word	0x00000000
        /*0164*/ 	.short	0x0005
        /*0166*/ 	.short	0x0028
        /*0168*/ 	.byte	0x00, 0xf0, 0x11, 0x00


	//----- nvinfo : EIATTR_KPARAM_INFO
	.align		4
.L_52:
        /*016c*/ 	.byte	0x04, 0x17
        /*016e*/ 	.short	(.L_54 - .L_53)
.L_53:
        /*0170*/ 	.word	0x00000000
        /*0174*/ 	.short	0x0004
        /*0176*/ 	.short	0x0020
        /*0178*/ 	.byte	0x00, 0xf4, 0x21, 0x00


	//----- nvinfo : EIATTR_KPARAM_INFO
	.align		4
.L_54:
        /*017c*/ 	.byte	0x04, 0x17
        /*017e*/ 	.short	(.L_56 - .L_55)
.L_55:
        /*0180*/ 	.word	0x00000000
        /*0184*/ 	.short	0x0003
        /*0186*/ 	.short	0x0018
        /*0188*/ 	.byte	0x00, 0xf4, 0x21, 0x00


	//----- nvinfo : EIATTR_KPARAM_INFO
	.align		4
.L_56:
        /*018c*/ 	.byte	0x04, 0x17
        /*018e*/ 	.short	(.L_58 - .L_57)
.L_57:
        /*0190*/ 	.word	0x00000000
        /*0194*/ 	.short	0x0002
        /*0196*/ 	.short	0x0010
        /*0198*/ 	.byte	0x00, 0xf4, 0x21, 0x00


	//----- nvinfo : EIATTR_KPARAM_INFO
	.align		4
.L_58:
        /*019c*/ 	.byte	0x04, 0x17
        /*019e*/ 	.short	(.L_60 - .L_59)
.L_59:
        /*01a0*/ 	.word	0x00000000
        /*01a4*/ 	.short	0x0001
        /*01a6*/ 	.short	0x0008
        /*01a8*/ 	.byte	0x00, 0xf4, 0x21, 0x00


	//----- nvinfo : EIATTR_KPARAM_INFO
	.align		4
.L_60:
        /*01ac*/ 	.byte	0x04, 0x17
        /*01ae*/ 	.short	(.L_62 - .L_61)
.L_61:
        /*01b0*/ 	.word	0x00000000
        /*01b4*/ 	.short	0x0000
        /*01b6*/ 	.short	0x0000
        /*01b8*/ 	.byte	0x00, 0xf4, 0x21, 0x00


	//----- nvinfo : EIATTR_MAXREG_COUNT
	.align		4
.L_62:
        /*01bc*/ 	.byte	0x03, 0x1b
        /*01be*/ 	.short	0x00ff


	//----- nvinfo : EIATTR_NUM_BARRIERS
	.align		4
        /*01c0*/ 	.byte	0x02, 0x4c
        /*01c2*/ 	.byte	0x01
	.zero		1


	//----- nvinfo : EIATTR_MERCURY_ISA_VERSION
	.align		4
        /*01c4*/ 	.byte	0x03, 0x5f
        /*01c6*/ 	.short	0x0000


	//----- nvinfo : EIATTR_COOP_GROUP_MASK_REGIDS
	.align		4
        /*01c8*/ 	.byte	0x04, 0x29
        /*01ca*/ 	.short	(.L_64 - .L_63)


	//   ....[0]....
.L_63:
        /*01cc*/ 	.word	0xffffffff


	//   ....[1]....
        /*01d0*/ 	.word	0xffffffff


	//   ....[2]....
        /*01d4*/ 	.word	0xffffffff


	//   ....[3]....
        /*01d8*/ 	.word	0xffffffff


	//   ....[4]....
        /*01dc*/ 	.word	0xffffffff


	//   ....[5]....
        /*01e0*/ 	.word	0xffffffff


	//   ....[6]....
        /*01e4*/ 	.word	0xffffffff


	//   ....[7]....
        /*01e8*/ 	.word	0xffffffff


	//----- nvinfo : EIATTR_COOP_GROUP_INSTR_OFFSETS
	.align		4
.L_64:
        /*01ec*/ 	.byte	0x04, 0x28
        /*01ee*/ 	.short	(.L_66 - .L_65)


	//   ....[0]....
.L_65:
        /*01f0*/ 	.word	0x000017d0


	//   ....[1]....
        /*01f4*/ 	.word	0x00001810


	//   ....[2]....
        /*01f8*/ 	.word	0x00001830


	//   ....[3]....
        /*01fc*/ 	.word	0x00001850


	//   ....[4]....
        /*0200*/ 	.word	0x000022b0


	//   ....[5]....
        /*0204*/ 	.word	0x000022c0


	//   ....[6]....
        /*0208*/ 	.word	0x00002370


	//   ....[7]....
        /*020c*/ 	.word	0x000023a0


	//----- nvinfo : EIATTR_EXIT_INSTR_OFFSETS
	.align		4
.L_66:
        /*0210*/ 	.byte	0x04, 0x1c
        /*0212*/ 	.short	(.L_68 - .L_67)


	//   ....[0]....
.L_67:
        /*0214*/ 	.word	0x00003050


	//   ....[1]....
        /*0218*/ 	.word	0x000030f0


	//----- nvinfo : EIATTR_REQNTID
	.align		4
.L_68:
        /*021c*/ 	.byte	0x04, 0x10
        /*021e*/ 	.short	(.L_70 - .L_69)
.L_69:
        /*0220*/ 	.word	0x00000100
        /*0224*/ 	.word	0x00000001
        /*0228*/ 	.word	0x00000001
.L_70:


//--------------------- .nv.callgraph             --------------------------
	.section	.nv.callgraph,"",@"SHT_CUDA_CALLGRAPH"
	.align	4
	.sectionentsize	8
	.align		4
        /*0000*/ 	.word	0x00000000
	.align		4
        /*0004*/ 	.word	0xffffffff
	.align		4
        /*0008*/ 	.word	0x00000000
	.align		4
        /*000c*/ 	.word	0xfffffffe
	.align		4
        /*0010*/ 	.word	0x00000000
	.align		4
        /*0014*/ 	.word	0xfffffffd
	.align		4
        /*0018*/ 	.word	0x00000000
	.align		4
        /*001c*/ 	.word	0xfffffffc


//--------------------- .nv.rel.action            --------------------------
	.section	.nv.rel.action,"",@"SHT_CUDA_RELOCINFO"
	.align	8
	.sectionentsize	8
        /*0000*/ 	.byte	0x73, 0x00, 0x00, 0x00, 0x00, 0x00, 0x00, 0x00, 0x00, 0x00, 0x00, 0x11, 0x25, 0x00, 0x05, 0x36


//--------------------- .nv.constant4             --------------------------
	.section	.nv.constant4,"a",@progbits
	.align	8
	.align		8
.nv.constant4:
        /*0000*/ 	.dword	_$_str


//--------------------- .nv.constant0.attn_fwd    --------------------------
	.section	.nv.constant0.attn_fwd,"a",@progbits
	.sectionflags	@""
	.align	4
.nv.constant0.attn_fwd:
	.zero		488


//--------------------- .text.attn_fwd            --------------------------
	.section	.text.attn_fwd,"ax",@progbits
	.sectioninfo	@"SHI_REGISTERS=104"
	.align	128
        .global         attn_fwd
        .type           attn_fwd,@function
        .size           attn_fwd,(.L_x_3 - attn_fwd)
        .other          attn_fwd,@"STO_CUDA_ENTRY STV_DEFAULT"
attn_fwd:
.text.attn_fwd:
[----:B------:R-:W-:Y:S02]  /*0000*/  IMAD.MOV.U32 R1, RZ, RZ, c[0x0][0x28] ;  /* 0x00000a00ff017624 */ /* 0x000fe400078e00ff */
[----:B------:R-:W0:Y:S01]  /*0010*/  S2R R21, SR_CTAID.X ;  /* 0x0000000000157919 */ /* 0x000e220000002500 */
[----:B------:R-:W-:Y:S01]  /*0020*/  IMAD.MOV.U32 R26, RZ, RZ, c[0x0][0x198] ;  /* 0x00006600ff1a7624 */ /* 0x000fe200078e00ff */
[----:B------:R-:W-:Y:S02]  /*0030*/  ULDC.64 UR6, c[0x0][0x118] ;  /* 0x0000460000067ab9 */ /* 0x000fe40000000a00 */
[----:B------:R-:W1:Y:S04]  /*0040*/  S2R R0, SR_TID.X ;  /* 0x0000000000007919 */ /* 0x000e680000002100 */
[----:B------:R-:W2:Y:S01]  /*0050*/  S2R R2, SR_CTAID.Y ;  /* 0x0000000000027919 */ /* 0x000ea20000002600 */
[----:B0-----:R-:W-:Y:S01]  /*0060*/  IMAD.SHL.U32 R21, R21, 0x80, RZ ;  /* 0x0000008015157824 */ /* 0x001fe200078e00ff */
[----:B-1----:R-:W-:-:S04]  /*0070*/  SHF.R.U32.HI R4, RZ, 0x7, R0 ;  /* 0x00000007ff047819 */ /* 0x002fc80000011600 */
[----:B------:R-:W-:Y:S02]  /*0080*/  LOP3.LUT R3, R21, 0x7f, R0, 0xf8, !PT ;  /* 0x0000007f15037812 */ /* 0x000fe400078ef800 */
[----:B------:R-:W-:Y:S01]  /*0090*/  SGXT.U32 R4, R4, 0x1 ;  /* 0x000000010404781a */ /* 0x000fe20000000000 */
[----:B--2---:R-:W-:Y:S02]  /*00a0*/  IMAD R5, R2, c[0x0][0x190], RZ ;  /* 0x0000640002057a24 */ /* 0x004fe400078e02ff */
[----:B------:R-:W-:Y:S02]  /*00b0*/  IMAD R7, R3, c[0x0][0x194], RZ ;  /* 0x0000650003077a24 */ /* 0x000fe400078e02ff */
[----:B------:R-:W-:Y:S02]  /*00c0*/  IMAD R10, R4, c[0x0][0x198], RZ ;  /* 0x00006600040a7a24 */ /* 0x000fe400078e02ff */
[----:B------:R-:W-:Y:S02]  /*00d0*/  IMAD.SHL.U32 R6, R5, 0x2, RZ ;  /* 0x0000000205067824 */ /* 0x000fe400078e00ff */
[----:B------:R-:W-:-:S02]  /*00e0*/  IMAD.SHL.U32 R9, R7, 0x2, RZ ;  /* 0x0000000207097824 */ /* 0x000fc400078e00ff */
[----:B------:R-:W-:Y:S02]  /*00f0*/  IMAD R11, R26, 0x2, R10 ;  /* 0x000000021a0b7824 */ /* 0x000fe400078e020a */
[----:B------:R-:W-:Y:S01]  /*0100*/  IMAD.HI R5, R5, 0x2, RZ ;  /* 0x0000000205057827 */ /* 0x000fe200078e02ff */
[----:B------:R-:W-:-:S03]  /*0110*/  IADD3 R22, P0, P1, R9, c[0x0][0x160], R6 ;  /* 0x0000580009167a10 */ /* 0x000fc6000791e006 */
[----:B------:R-:W-:-:S04]  /*0120*/  IMAD.HI R8, R7, 0x2, RZ ;  /* 0x0000000207087827 */ /* 0x000fc800078e02ff */
[----:B------:R-:W-:Y:S01]  /*0130*/  IMAD R12, R26, 0x2, R11 ;  /* 0x000000021a0c7824 */ /* 0x000fe200078e020b */
[----:B------:R-:W-:Y:S02]  /*0140*/  IADD3.X R24, R8, c[0x0][0x164], R5, P0, P1 ;  /* 0x0000590008187a10 */ /* 0x000fe400007e2405 */
[-C--:B------:R-:W-:Y:S01]  /*0150*/  LEA R6, P0, R10, R22.reuse, 0x1 ;  /* 0x000000160a067211 */ /* 0x080fe200078008ff */
[----:B------:R-:W-:Y:S01]  /*0160*/  IMAD R5, R26, 0x2, R12 ;  /* 0x000000021a057824 */ /* 0x000fe200078e020c */
[C---:B------:R-:W-:Y:S02]  /*0170*/  LEA R8, P1, R11.reuse, R22, 0x1 ;  /* 0x000000160b087211 */ /* 0x040fe400078208ff */
[----:B------:R-:W-:Y:S01]  /*0180*/  LEA.HI.X.SX32 R7, R10, R24, 0x1, P0 ;  /* 0x000000180a077211 */ /* 0x000fe200000f0eff */
[----:B------:R-:W-:Y:S01]  /*0190*/  IMAD R13, R26, 0x2, R5 ;  /* 0x000000021a0d7824 */ /* 0x000fe200078e0205 */
[C---:B------:R-:W-:Y:S02]  /*01a0*/  LEA R10, P0, R12.reuse, R22, 0x1 ;  /* 0x000000160c0a7211 */ /* 0x040fe400078008ff */
[-C--:B------:R-:W-:Y:S01]  /*01b0*/  LEA.HI.X.SX32 R9, R11, R24.reuse, 0x1, P1 ;  /* 0x000000180b097211 */ /* 0x080fe200008f0eff */
[----:B------:R0:W2:Y:S01]  /*01c0*/  LDG.E.U16 R20, [R6.64] ;  /* 0x0000000606147981 */ /* 0x0000a2000c1e1500 */
[----:B------:R-:W-:-:S02]  /*01d0*/  LEA.HI.X.SX32 R11, R12, R24, 0x1, P0 ;  /* 0x000000180c0b7211 */ /* 0x000fc400000f0eff */
[C---:B------:R-:W-:Y:S02]  /*01e0*/  LEA R14, P0, R13.reuse, R22, 0x1 ;  /* 0x000000160d0e7211 */ /* 0x040fe400078008ff */
[----:B------:R-:W-:Y:S01]  /*01f0*/  LEA R17, R26, R13, 0x1 ;  /* 0x0000000d1a117211 */ /* 0x000fe200078e08ff */
[----:B------:R1:W3:Y:S01]  /*0200*/  LDG.E.U16 R9, [R8.64] ;  /* 0x0000000608097981 */ /* 0x0002e2000c1e1500 */
[----:B------:R-:W-:-:S03]  /*0210*/  LEA.HI.X.SX32 R15, R13, R24, 0x1, P0 ;  /* 0x000000180d0f7211 */ /* 0x000fc600000f0eff */
[C---:B------:R-:W-:Y:S01]  /*0220*/  IMAD R13, R26.reuse, 0x2, R17 ;  /* 0x000000021a0d7824 */ /* 0x040fe200078e0211 */
[-C--:B------:R-:W-:Y:S01]  /*0230*/  LEA R16, P1, R17, R22.reuse, 0x1 ;  /* 0x0000001611107211 */ /* 0x080fe200078208ff */
[----:B------:R4:W5:Y:S02]  /*0240*/  LDG.E.U16 R14, [R14.64] ;  /* 0x000000060e0e7981 */ /* 0x000964000c1e1500 */
[----:B0-----:R-:W-:Y:S01]  /*0250*/  IMAD R7, R26, 0x2, R13 ;  /* 0x000000021a077824 */ /* 0x001fe200078e020d */
[----:B------:R-:W-:Y:S01]  /*0260*/  LEA R18, P2, R13, R22, 0x1 ;  /* 0x000000160d127211 */ /* 0x000fe200078408ff */
[----:B------:R0:W3:Y:S01]  /*0270*/  LDG.E.U16 R10, [R10.64] ;  /* 0x000000060a0a7981 */ /* 0x0000e2000c1e1500 */
[----:B------:R-:W-:Y:S02]  /*0280*/  LEA.HI.X.SX32 R17, R17, R24, 0x1, P1 ;  /* 0x0000001811117211 */ /* 0x000fe400008f0eff */
[----:B------:R-:W-:Y:S02]  /*0290*/  LEA R6, P1, R7, R22, 0x1 ;  /* 0x0000001607067211 */ /* 0x000fe400078208ff */
[-C--:B------:R-:W-:Y:S01]  /*02a0*/  LEA.HI.X.SX32 R19, R13, R24.reuse, 0x1, P2 ;  /* 0x000000180d137211 */ /* 0x080fe200010f0eff */
[----:B------:R-:W3:Y:S01]  /*02b0*/  LDG.E.U16 R16, [R16.64] ;  /* 0x0000000610107981 */ /* 0x000ee2000c1e1500 */
[----:B------:R-:W-:-:S02]  /*02c0*/  LEA.HI.X.SX32 R7, R7, R24, 0x1, P1 ;  /* 0x0000001807077211 */ /* 0x000fc400008f0eff */
[C---:B------:R-:W-:Y:S01]  /*02d0*/  LEA R12, P0, R5.reuse, R22, 0x1 ;  /* 0x00000016050c7211 */ /* 0x040fe200078008ff */
[----:B------:R-:W3:Y:S04]  /*02e0*/  LDG.E.U16 R18, [R18.64] ;  /* 0x0000000612127981 */ /* 0x000ee8000c1e1500 */
[----:B------:R0:W3:Y:S01]  /*02f0*/  LDG.E.U16 R6, [R6.64] ;  /* 0x0000000606067981 */ /* 0x0000e2000c1e1500 */
[----:B------:R-:W-:-:S05]  /*0300*/  LEA.HI.X.SX32 R13, R5, R24, 0x1, P0 ;  /* 0x00000018050d7211 */ /* 0x000fca00000f0eff */
[----:B------:R0:W3:Y:S01]  /*0310*/  LDG.E.U16 R12, [R12.64] ;  /* 0x000000060c0c7981 */ /* 0x0000e2000c1e1500 */
[----:B------:R-:W-:Y:S02]  /*0320*/  LOP3.LUT R5, R0, 0x7f, RZ, 0xc0, !PT ;  /* 0x0000007f00057812 */ /* 0x000fe400078ec0ff */
[----:B-1----:R-:W-:-:S03]  /*0330*/  SHF.R.S32.HI R8, RZ, 0x7, R0 ;  /* 0x00000007ff087819 */ /* 0x002fc60000011400 */
[----:B------:R-:W-:Y:S01]  /*0340*/  IMAD.SHL.U32 R5, R5, 0x2, RZ ;  /* 0x0000000205057824 */ /* 0x000fe200078e00ff */
[----:B------:R-:W-:-:S04]  /*0350*/  SGXT R8, R8, 0x1 ;  /* 0x000000010808781a */ /* 0x000fc80000000200 */
[----:B------:R-:W-:-:S04]  /*0360*/  LOP3.LUT R5, R5, 0x110, R8, 0x78, !PT ;  /* 0x0000011005057812 */ /* 0x000fc800078e7808 */
[C---:B0-----:R-:W-:Y:S02]  /*0370*/  LOP3.LUT R11, R5.reuse, 0x20, RZ, 0x3c, !PT ;  /* 0x00000020050b7812 */ /* 0x041fe400078e3cff */
[C---:B----4-:R-:W-:Y:S02]  /*0380*/  LOP3.LUT R15, R5.reuse, 0x40, RZ, 0x3c, !PT ;  /* 0x00000040050f7812 */ /* 0x050fe400078e3cff */
[----:B------:R-:W-:Y:S02]  /*0390*/  LOP3.LUT R13, R5, 0x60, RZ, 0x3c, !PT ;  /* 0x00000060050d7812 */ /* 0x000fe400078e3cff */
[----:B------:R-:W-:-:S04]  /*03a0*/  IADD3 R7, R21, 0x80, RZ ;  /* 0x0000008015077810 */ /* 0x000fc80007ffe0ff */
[----:B------:R-:W-:Y:S01]  /*03b0*/  ISETP.GE.AND P0, PT, R7, 0x1, PT ;  /* 0x000000010700780c */ /* 0x000fe20003f06270 */
[----:B------:R-:W-:Y:S01]  /*03c0*/  IMAD.MOV.U32 R49, RZ, RZ, -0x800000 ;  /* 0xff800000ff317424 */ /* 0x000fe200078e00ff */
[----:B------:R-:W-:Y:S01]  /*03d0*/  CS2R R28, SRZ ;  /* 0x00000000001c7805 */ /* 0x000fe2000001ff00 */
[----:B------:R-:W-:Y:S01]  /*03e0*/  IMAD.MOV.U32 R23, RZ, RZ, 0x3f800000 ;  /* 0x3f800000ff177424 */ /* 0x000fe200078e00ff */
[----:B------:R-:W-:Y:S01]  /*03f0*/  CS2R R30, SRZ ;  /* 0x00000000001e7805 */ /* 0x000fe2000001ff00 */
[----:B------:R-:W-:Y:S01]  /*0400*/  IMAD.MOV.U32 R8, RZ, RZ, 0x3f800000 ;  /* 0x3f800000ff087424 */ /* 0x000fe200078e00ff */
[----:B------:R-:W-:Y:S01]  /*0410*/  CS2R R24, SRZ ;  /* 0x0000000000187805 */ /* 0x000fe2000001ff00 */
[----:B------:R-:W-:Y:S01]  /*0420*/  IMAD.MOV.U32 R48, RZ, RZ, -0x800000 ;  /* 0xff800000ff307424 */ /* 0x000fe200078e00ff */
[----:B------:R-:W-:Y:S01]  /*0430*/  CS2R R26, SRZ ;  /* 0x00000000001a7805 */ /* 0x000fe2000001ff00 */
[----:B--2---:R-:W-:Y:S04]  /*0440*/  STS.U16 [R5], R20 ;  /* 0x0000001405007388 */ /* 0x004fe80000000400 */
[----:B-----5:R-:W-:Y:S04]  /*0450*/  STS.U16 [R5+0x800], R14 ;  /* 0x0008000e05007388 */ /* 0x020fe80000000400 */
[----:B---3--:R0:W-:Y:S04]  /*0460*/  STS.U16 [R11+0x200], R9 ;  /* 0x000200090b007388 */ /* 0x0081e80000000400 */
[----:B------:R1:W-:Y:S04]  /*0470*/  STS.U16 [R11+0xa00], R16 ;  /* 0x000a00100b007388 */ /* 0x0003e80000000400 */
[----:B------:R2:W-:Y:S04]  /*0480*/  STS.U16 [R15+0x400], R10 ;  /* 0x0004000a0f007388 */ /* 0x0005e80000000400 */
[----:B------:R-:W-:Y:S04]  /*0490*/  STS.U16 [R15+0xc00], R18 ;  /* 0x000c00120f007388 */ /* 0x000fe80000000400 */
[----:B------:R-:W-:Y:S01]  /*04a0*/  STS.U16 [R13+0xe00], R6 ;  /* 0x000e00060d007388 */ /* 0x000fe20000000400 */
[C---:B0-----:R-:W-:Y:S01]  /*04b0*/  LOP3.LUT R9, R0.reuse, 0xe0, RZ, 0xc0, !PT ;  /* 0x000000e000097812 */ /* 0x041fe200078ec0ff */
[C---:B-1----:R-:W-:Y:S01]  /*04c0*/  IMAD.SHL.U32 R11, R0.reuse, 0x2, RZ ;  /* 0x00000002000b7824 */ /* 0x042fe200078e00ff */
[C---:B--2---:R-:W-:Y:S01]  /*04d0*/  LOP3.LUT R10, R0.reuse, 0xc0, RZ, 0xc0, !PT ;  /* 0x000000c0000a7812 */ /* 0x044fe200078ec0ff */
[----:B------:R0:W-:Y:S02]  /*04e0*/  STS.U16 [R13+0x600], R12 ;  /* 0x0006000c0d007388 */ /* 0x0001e40000000400 */
[----:B0-----:R-:W-:Y:S01]  /*04f0*/  LOP3.LUT R12, R0, 0x7, RZ, 0xc0, !PT ;  /* 0x00000007000c7812 */ /* 0x001fe200078ec0ff */
[----:B------:R-:W-:Y:S05]  /*0500*/  @!P0 BRA `(.L_x_0) ;  /* 0x00001fc000008947 */ /* 0x000fea0003800000 */
[----:B------:R-:W-:Y:S01]  /*0510*/  LOP3.LUT R13, R0, 0xf, RZ, 0xc0, !PT ;  /* 0x0000000f000d7812 */ /* 0x000fe200078ec0ff */
[----:B------:R-:W-:Y:S01]  /*0520*/  IMAD R5, R2, c[0x0][0x1a0], RZ ;  /* 0x0000680002057a24 */ /* 0x000fe200078e02ff */
[----:B------:R-:W-:Y:S01]  /*0530*/  LOP3.LUT R14, R0, 0x3f, RZ, 0xc0, !PT ;  /* 0x0000003f000e7812 */ /* 0x000fe200078ec0ff */
[----:B------:R-:W-:Y:S01]  /*0540*/  IMAD R6, R2, c[0x0][0x1b0], RZ ;  /* 0x00006c0002067a24 */ /* 0x000fe200078e02ff */
[----:B------:R-:W-:Y:S01]  /*0550*/  SHF.L.U32 R15, R12, 0x4, RZ ;  /* 0x000000040c0f7819 */ /* 0x000fe200000006ff */
[----:B------:R-:W-:Y:S01]  /*0560*/  IMAD R13, R13, c[0x0][0x1a8], RZ ;  /* 0x00006a000d0d7a24 */ /* 0x000fe200078e02ff */
[----:B------:R-:W-:Y:S01]  /*0570*/  LOP3.LUT R23, R0, 0x10, RZ, 0xc0, !PT ;  /* 0x0000001000177812 */ /* 0x000fe200078ec0ff */
[----:B------:R-:W-:Y:S01]  /*0580*/  IMAD R17, R14, c[0x0][0x1b4], RZ ;  /* 0x00006d000e117a24 */ /* 0x000fe200078e02ff */
[--C-:B------:R-:W-:Y:S01]  /*0590*/  LOP3.LUT R22, R15, 0xe0, R0.reuse, 0x78, !PT ;  /* 0x000000e00f167812 */ /* 0x100fe200078e7800 */
[----:B------:R-:W-:Y:S01]  /*05a0*/  IMAD.SHL.U32 R8, R5, 0x2, RZ ;  /* 0x0000000205087824 */ /* 0x000fe200078e00ff */
[----:B------:R-:W-:Y:S01]  /*05b0*/  SHF.R.U32.HI R20, RZ, 0x2, R0 ;  /* 0x00000002ff147819 */ /* 0x000fe20000011600 */
[----:B------:R-:W-:Y:S01]  /*05c0*/  IMAD.SHL.U32 R15, R13, 0x2, RZ ;  /* 0x000000020d0f7824 */ /* 0x000fe200078e00ff */
[----:B------:R-:W-:Y:S01]  /*05d0*/  LOP3.LUT R22, R22, 0x10, R11, 0x78, !PT ;  /* 0x0000001016167812 */ /* 0x000fe200078e780b */
[----:B------:R-:W-:Y:S01]  /*05e0*/  IMAD.SHL.U32 R14, R6, 0x2, RZ ;  /* 0x00000002060e7824 */ /* 0x000fe200078e00ff */
[----:B------:R-:W-:Y:S01]  /*05f0*/  SHF.R.U32.HI R18, RZ, 0x1, R9 ;  /* 0x00000001ff127819 */ /* 0x000fe20000011609 */
[----:B------:R-:W-:Y:S01]  /*0600*/  IMAD.SHL.U32 R19, R17, 0x2, RZ ;  /* 0x0000000211137824 */ /* 0x000fe200078e00ff */
[----:B------:R-:W-:Y:S01]  /*0610*/  IADD3 R74, P0, P1, R15, c[0x0][0x168], R8 ;  /* 0x00005a000f4a7a10 */ /* 0x000fe2000791e008 */
[----:B------:R-:W-:Y:S01]  /*0620*/  IMAD.HI R5, R5, 0x2, RZ ;  /* 0x0000000205057827 */ /* 0x000fe200078e02ff */
[----:B------:R-:W-:Y:S01]  /*0630*/  SGXT.U32 R20, R20, 0x3 ;  /* 0x000000031414781a */ /* 0x000fe20000000000 */
[----:B------:R-:W-:Y:S01]  /*0640*/  CS2R R28, SRZ ;  /* 0x00000000001c7805 */ /* 0x000fe2000001ff00 */
[----:B------:R-:W-:Y:S01]  /*0650*/  IADD3 R64, P2, P3, R19, c[0x0][0x170], R14 ;  /* 0x00005c0013407a10 */ /* 0x000fe20007b5e00e */
[----:B------:R-:W-:Y:S01]  /*0660*/  IMAD R25, R12, 0x2, R23 ;  /* 0x000000020c197824 */ /* 0x000fe200078e0217 */
[----:B------:R-:W-:Y:S01]  /*0670*/  SHF.R.U32.HI R8, RZ, 0x4, R0 ;  /* 0x00000004ff087819 */ /* 0x000fe20000011600 */
[----:B------:R-:W-:Y:S01]  /*0680*/  IMAD.HI R16, R13, 0x2, RZ ;  /* 0x000000020d107827 */ /* 0x000fe200078e02ff */
[----:B------:R-:W-:Y:S01]  /*0690*/  LOP3.LUT R13, R21, R18, R20, 0xfe, !PT ;  /* 0x00000012150d7212 */ /* 0x000fe200078efe14 */
[----:B------:R-:W-:Y:S01]  /*06a0*/  CS2R R30, SRZ ;  /* 0x00000000001e7805 */ /* 0x000fe2000001ff00 */
[----:B------:R-:W-:Y:S01]  /*06b0*/  SHF.R.U32.HI R18, RZ, 0x6, R0 ;  /* 0x00000006ff127819 */ /* 0x000fe20000011600 */
[----:B------:R-:W-:Y:S01]  /*06c0*/  IMAD.U32 R14, R25, 0x80, R22 ;  /* 0x00000080190e7824 */ /* 0x000fe200078e0016 */
[----:B------:R-:W-:Y:S01]  /*06d0*/  IADD3.X R22, R16, c[0x0][0x16c], R5, P0, P1 ;  /* 0x00005b0010167a10 */ /* 0x000fe200007e2405 */
[----:B------:R-:W-:Y:S01]  /*06e0*/  IMAD.HI R6, R6, 0x2, RZ ;  /* 0x0000000206067827 */ /* 0x000fe200078e02ff */
[----:B------:R-:W-:Y:S01]  /*06f0*/  SHF.R.S32.HI R5, RZ, 0x2, R0 ;  /* 0x00000002ff057819 */ /* 0x000fe20000011400 */
[----:B------:R-:W-:Y:S01]  /*0700*/  UMOV UR4, URZ ;  /* 0x0000003f00047c82 */ /* 0x000fe20008000000 */
[----:B------:R-:W-:Y:S01]  /*0710*/  SGXT.U32 R8, R8, 0x4 ;  /* 0x000000040808781a */ /* 0x000fe20000000000 */
[----:B------:R-:W-:Y:S01]  /*0720*/  IMAD.HI R17, R17, 0x2, RZ ;  /* 0x0000000211117827 */ /* 0x000fe200078e02ff */
[----:B------:R-:W-:Y:S01]  /*0730*/  SGXT R5, R5, 0x1 ;  /* 0x000000010505781a */ /* 0x000fe20000000200 */
[----:B------:R-:W-:Y:S01]  /*0740*/  UMOV UR5, URZ ;  /* 0x0000003f00057c82 */ /* 0x000fe20008000000 */
[----:B------:R-:W-:Y:S01]  /*0750*/  MOV R25, c[0x0][0x1a4] ;  /* 0x0000690000197a02 */ /* 0x000fe20000000f00 */
[----:B------:R-:W-:Y:S01]  /*0760*/  IMAD R8, R8, c[0x0][0x1a4], RZ ;  /* 0x0000690008087a24 */ /* 0x000fe200078e02ff */
[----:B------:R-:W-:Y:S01]  /*0770*/  LOP3.LUT R16, R5, 0x90, RZ, 0xc0, !PT ;  /* 0x0000009005107812 */ /* 0x000fe200078ec0ff */
[----:B------:R-:W-:Y:S01]  /*0780*/  IMAD.MOV.U32 R27, RZ, RZ, c[0x0][0x1b8] ;  /* 0x00006e00ff1b7624 */ /* 0x000fe200078e00ff */
[----:B------:R-:W-:Y:S01]  /*0790*/  SGXT.U32 R5, R18, 0x2 ;  /* 0x000000021205781a */ /* 0x000fe20000000000 */
[----:B------:R-:W-:Y:S01]  /*07a0*/  IMAD.MOV.U32 R84, RZ, RZ, -0x800000 ;  /* 0xff800000ff547424 */ /* 0x000fe200078e00ff */
[----:B------:R-:W-:Y:S01]  /*07b0*/  IADD3.X R21, R17, c[0x0][0x174], R6, P2, P3 ;  /* 0x00005d0011157a10 */ /* 0x000fe200017e6406 */
[----:B------:R-:W-:Y:S01]  /*07c0*/  IMAD R6, R25, 0x10, R8 ;  /* 0x0000001019067824 */ /* 0x000fe200078e0208 */
[-C--:B------:R-:W-:Y:S01]  /*07d0*/  LEA R78, P0, R8, R74.reuse, 0x1 ;  /* 0x0000004a084e7211 */ /* 0x080fe200078008ff */
[----:B------:R-:W-:Y:S01]  /*07e0*/  IMAD R18, R5, c[0x0][0x1b8], RZ ;  /* 0x00006e0005127a24 */ /* 0x000fe200078e02ff */
[----:B------:R-:W-:Y:S01]  /*07f0*/  LEA.HI R5, R0, 0x30, RZ, 0x1c ;  /* 0x0000003000057811 */ /* 0x000fe200078fe0ff */
[----:B------:R-:W-:Y:S01]  /*0800*/  IMAD.MOV.U32 R87, RZ, RZ, -0x800000 ;  /* 0xff800000ff577424 */ /* 0x000fe200078e00ff */
[----:B------:R-:W-:Y:S01]  /*0810*/  LEA R76, P1, R6, R74, 0x1 ;  /* 0x0000004a064c7211 */ /* 0x000fe200078208ff */
[----:B------:R-:W-:Y:S01]  /*0820*/  IMAD R19, R27, 0x4, R18 ;  /* 0x000000041b137824 */ /* 0x000fe200078e0212 */
[-C--:B------:R-:W-:Y:S01]  /*0830*/  LEA.HI.X.SX32 R79, R8, R22.reuse, 0x1, P0 ;  /* 0x00000016084f7211 */ /* 0x080fe200000f0eff */
[----:B------:R-:W-:Y:S01]  /*0840*/  IMAD R17, R5, c[0x0][0x1a4], RZ ;  /* 0x0000690005117a24 */ /* 0x000fe200078e02ff */
[----:B------:R-:W-:Y:S01]  /*0850*/  LEA.HI.X.SX32 R77, R6, R22, 0x1, P1 ;  /* 0x00000016064d7211 */ /* 0x000fe200008f0eff */
[----:B------:R-:W-:Y:S01]  /*0860*/  IMAD R5, R25, 0x10, R6 ;  /* 0x0000001019057824 */ /* 0x000fe200078e0206 */
[----:B------:R-:W-:Y:S01]  /*0870*/  LEA R70, P0, R18, R64, 0x1 ;  /* 0x0000004012467211 */ /* 0x000fe200078008ff */
[----:B------:R-:W-:Y:S01]  /*0880*/  IMAD R20, R27, 0x4, R19 ;  /* 0x000000041b147824 */ /* 0x000fe200078e0213 */
[-C--:B------:R-:W-:Y:S01]  /*0890*/  LEA R72, P3, R17, R74.reuse, 0x1 ;  /* 0x0000004a11487211 */ /* 0x080fe200078608ff */
[----:B------:R-:W-:Y:S01]  /*08a0*/  IMAD.MOV.U32 R6, RZ, RZ, RZ ;  /* 0x000000ffff067224 */ /* 0x000fe200078e00ff */
[----:B------:R-:W-:Y:S01]  /*08b0*/  LEA R74, P2, R5, R74, 0x1 ;  /* 0x0000004a054a7211 */ /* 0x000fe200078408ff */
[----:B------:R-:W-:Y:S01]  /*08c0*/  IMAD.MOV.U32 R8, RZ, RZ, 0x3f800000 ;  /* 0x3f800000ff087424 */ /* 0x000fe200078e00ff */
[-C--:B------:R-:W-:Y:S01]  /*08d0*/  LEA.HI.X.SX32 R73, R17, R22.reuse, 0x1, P3 ;  /* 0x0000001611497211 */ /* 0x080fe200018f0eff */
[----:B------:R-:W-:Y:S01]  /*08e0*/  IMAD.MOV.U32 R17, RZ, RZ, RZ ;  /* 0x000000ffff117224 */ /* 0x000fe200078e00ff */
[----:B------:R-:W-:Y:S01]  /*08f0*/  LEA.HI.X.SX32 R75, R5, R22, 0x1, P2 ;  /* 0x00000016054b7211 */ /* 0x000fe200010f0eff */
[----:B------:R-:W-:Y:S01]  /*0900*/  IMAD R5, R27, 0x4, R20 ;  /* 0x000000041b057824 */ /* 0x000fe200078e0214 */
[-C--:B------:R-:W-:Y:S01]  /*0910*/  LEA R68, P1, R19, R64.reuse, 0x1 ;  /* 0x0000004013447211 */ /* 0x080fe200078208ff */
[----:B------:R-:W-:Y:S01]  /*0920*/  CS2R R24, SRZ ;  /* 0x0000000000187805 */ /* 0x000fe2000001ff00 */
[-C--:B------:R-:W-:Y:S01]  /*0930*/  LEA R66, P2, R20, R64.reuse, 0x1 ;  /* 0x0000004014427211 */ /* 0x080fe200078408ff */
[----:B------:R-:W-:Y:S01]  /*0940*/  CS2R R26, SRZ ;  /* 0x00000000001a7805 */ /* 0x000fe2000001ff00 */
[----:B------:R-:W-:-:S02]  /*0950*/  LEA R64, P3, R5, R64, 0x1 ;  /* 0x0000004005407211 */ /* 0x000fc400078608ff */
[----:B------:R-:W-:Y:S02]  /*0960*/  LOP3.LUT R15, R0, 0x3, RZ, 0xc0, !PT ;  /* 0x00000003000f7812 */ /* 0x000fe400078ec0ff */
[-C--:B------:R-:W-:Y:S02]  /*0970*/  LEA.HI.X.SX32 R65, R5, R21.reuse, 0x1, P3 ;  /* 0x0000001505417211 */ /* 0x080fe400018f0eff */
[----:B------:R-:W-:Y:S01]  /*0980*/  SHF.R.S32.HI R5, RZ, 0x6, R0 ;  /* 0x00000006ff057819 */ /* 0x000fe20000011400 */
[----:B------:R-:W-:Y:S01]  /*0990*/  IMAD R16, R15, 0x20, R16 ;  /* 0x000000200f107824 */ /* 0x000fe200078e0210 */
[-C--:B------:R-:W-:Y:S01]  /*09a0*/  LEA.HI.X.SX32 R67, R20, R21.reuse, 0x1, P2 ;  /* 0x0000001514437211 */ /* 0x080fe200010f0eff */
[----:B------:R-:W-:Y:S01]  /*09b0*/  IMAD R20, R12, 0x90, RZ ;  /* 0x000000900c147824 */ /* 0x000fe200078e02ff */
[----:B------:R-:W-:Y:S02]  /*09c0*/  LEA.HI.X.SX32 R71, R18, R21, 0x1, P0 ;  /* 0x0000001512477211 */ /* 0x000fe400000f0eff */
[----:B------:R-:W-:-:S02]  /*09d0*/  SHF.R.U32.HI R18, RZ, 0x2, R10 ;  /* 0x00000002ff127819 */ /* 0x000fc4000001160a */
[----:B------:R-:W-:Y:S02]  /*09e0*/  SGXT R5, R5, 0x1 ;  /* 0x000000010505781a */ /* 0x000fe40000000200 */
[--C-:B------:R-:W-:Y:S02]  /*09f0*/  LOP3.LUT R16, R16, 0x10, R11.reuse, 0x78, !PT ;  /* 0x0000001010107812 */ /* 0x100fe400078e780b */
[----:B------:R-:W-:Y:S02]  /*0a00*/  LEA.HI.X.SX32 R69, R19, R21, 0x1, P1 ;  /* 0x0000001513457211 */ /* 0x000fe400008f0eff */
[--C-:B------:R-:W-:Y:S01]  /*0a10*/  LOP3.LUT R18, R18, 0x1fe, R11.reuse, 0x78, !PT ;  /* 0x000001fe12127812 */ /* 0x100fe200078e780b */
[----:B------:R-:W-:Y:S01]  /*0a20*/  IMAD R16, R23, 0x10, R16 ;  /* 0x0000001017107824 */ /* 0x000fe200078e0210 */
[----:B------:R-:W-:Y:S02]  /*0a30*/  LOP3.LUT R19, R20, 0x30, R11, 0x78, !PT ;  /* 0x0000003014137812 */ /* 0x000fe400078e780b */
[----:B------:R-:W-:-:S02]  /*0a40*/  LOP3.LUT R22, R5, 0x90, RZ, 0xc0, !PT ;  /* 0x0000009005167812 */ /* 0x000fc400078ec0ff */
[----:B------:R-:W-:Y:S02]  /*0a50*/  MOV R23, 0x3f800000 ;  /* 0x3f80000000177802 */ /* 0x000fe40000000f00 */
[----:B------:R-:W-:Y:S02]  /*0a60*/  LOP3.LUT R20, R18, 0x40, RZ, 0x3c, !PT ;  /* 0x0000004012147812 */ /* 0x000fe400078e3cff */
[----:B------:R-:W-:Y:S02]  /*0a70*/  LOP3.LUT R21, R19, 0x40, RZ, 0x3c, !PT ;  /* 0x0000004013157812 */ /* 0x000fe400078e3cff */
[----:B------:R-:W-:Y:S02]  /*0a80*/  LOP3.LUT R22, R22, 0x17e, R11, 0x78, !PT ;  /* 0x0000017e16167812 */ /* 0x000fe400078e780b */
[----:B------:R-:W-:Y:S02]  /*0a90*/  LOP3.LUT R5, R13, 0x8, RZ, 0xfc, !PT ;  /* 0x000000080d057812 */ /* 0x000fe400078efcff */
.L_x_1:
[----:B------:R-:W-:-:S04]  /*0aa0*/  IMAD.WIDE R38, R17, 0x2, R76 ;  /* 0x0000000211267825 */ /* 0x000fc800078e024c */
[C---:B------:R-:W-:Y:S02]  /*0ab0*/  IMAD.WIDE R36, R17.reuse, 0x2, R78 ;  /* 0x0000000211247825 */ /* 0x040fe400078e024e */
[----:B------:R-:W2:Y:S02]  /*0ac0*/  LDG.E.U16 R39, [R38.64] ;  /* 0x0000000626277981 */ /* 0x000ea4000c1e1500 */
[C---:B------:R-:W-:Y:S02]  /*0ad0*/  IMAD.WIDE R44, R17.reuse, 0x2, R74 ;  /* 0x00000002112c7825 */ /* 0x040fe400078e024a */
[----:B------:R0:W3:Y:S02]  /*0ae0*/  LDG.E.U16 R49, [R36.64] ;  /* 0x0000000624317981 */ /* 0x0000e4000c1e1500 */
[----:B------:R-:W-:Y:S02]  /*0af0*/  IMAD.WIDE R46, R17, 0x2, R72 ;  /* 0x00000002112e7825 */ /* 0x000fe400078e0248 */
[----:B------:R-:W4:Y:S04]  /*0b00*/  LDG.E.U16 R51, [R44.64] ;  /* 0x000000062c337981 */ /* 0x000f28000c1e1500 */
[----:B------:R-:W5:Y:S04]  /*0b10*/  LDG.E.U16 R53, [R46.64] ;  /* 0x000000062e357981 */ /* 0x000f68000c1e1500 */
[----:B------:R-:W-:Y:S01]  /*0b20*/  BAR.SYNC.DEFER_BLOCKING 0x0 ;  /* 0x0000000000007b1d */ /* 0x000fe20000010000 */
[----:B0-----:R-:W-:Y:S01]  /*0b30*/  IMAD.WIDE R36, R6, 0x2, R70 ;  /* 0x0000000206247825 */ /* 0x001fe200078e0246 */
[----:B------:R-:W-:-:S04]  /*0b40*/  LEA R90, P0, R15, UR4, 0x1 ;  /* 0x000000040f5a7c11 */ /* 0x000fc8000f8008ff */
[----:B------:R-:W-:-:S04]  /*0b50*/  IADD3 R48, P1, R90, 0x10, RZ ;  /* 0x000000105a307810 */ /* 0x000fc80007f3e0ff */
[C---:B------:R-:W-:Y:S02]  /*0b60*/  ISETP.GT.U32.AND P3, PT, R48.reuse, R13, PT ;  /* 0x0000000d3000720c */ /* 0x040fe40003f64070 */
[----:B------:R-:W-:Y:S01]  /*0b70*/  ISETP.GT.U32.AND P5, PT, R48, R5, PT ;  /* 0x000000053000720c */ /* 0x000fe20003fa4070 */
[----:B------:R-:W-:Y:S01]  /*0b80*/  IMAD.X R88, RZ, RZ, UR5, P0 ;  /* 0x00000005ff587e24 */ /* 0x000fe200080e06ff */
[----:B------:R-:W-:-:S03]  /*0b90*/  IADD3 R60, P2, R90, 0x11, RZ ;  /* 0x000000115a3c7810 */ /* 0x000fc60007f5e0ff */
[----:B------:R-:W-:Y:S01]  /*0ba0*/  IMAD.X R55, RZ, RZ, R88, P1 ;  /* 0x000000ffff377224 */ /* 0x000fe200008e0658 */
[C---:B------:R-:W-:Y:S02]  /*0bb0*/  ISETP.GT.U32.AND P0, PT, R60.reuse, R13, PT ;  /* 0x0000000d3c00720c */ /* 0x040fe40003f04070 */
[----:B------:R-:W-:Y:S02]  /*0bc0*/  ISETP.GT.U32.AND P4, PT, R60, R5, PT ;  /* 0x000000053c00720c */ /* 0x000fe40003f84070 */
[C---:B------:R-:W-:Y:S02]  /*0bd0*/  ISETP.GT.U32.AND.EX P5, PT, R55.reuse, RZ, PT, P5 ;  /* 0x000000ff3700720c */ /* 0x040fe40003fa4150 */
[----:B------:R-:W-:Y:S02]  /*0be0*/  IADD3 R54, P1, R90, 0x18, RZ ;  /* 0x000000185a367810 */ /* 0x000fe40007f3e0ff */
[----:B------:R-:W-:Y:S02]  /*0bf0*/  ISETP.GT.U32.AND.EX P3, PT, R55, RZ, PT, P3 ;  /* 0x000000ff3700720c */ /* 0x000fe40003f64130 */
[----:B------:R-:W-:Y:S01]  /*0c00*/  ISETP.GT.U32.AND P6, PT, R54, R13, PT ;  /* 0x0000000d3600720c */ /* 0x000fe20003fc4070 */
[----:B--2---:R0:W-:Y:S04]  /*0c10*/  STS.U16 [R22+0x1200], R39 ;  /* 0x0012002716007388 */ /* 0x0041e80000000400 */
[----:B---3--:R-:W-:Y:S04]  /*0c20*/  STS.U16 [R22+0x1000], R49 ;  /* 0x0010003116007388 */ /* 0x008fe80000000400 */
[----:B----4-:R-:W-:Y:S04]  /*0c30*/  STS.U16 [R22+0x1400], R51 ;  /* 0x0014003316007388 */ /* 0x010fe80000000400 */
[----:B-----5:R1:W-:Y:S04]  /*0c40*/  STS.U16 [R22+0x1600], R53 ;  /* 0x0016003516007388 */ /* 0x0203e80000000400 */
[----:B------:R-:W-:Y:S06]  /*0c50*/  BAR.SYNC.DEFER_BLOCKING 0x0 ;  /* 0x0000000000007b1d */ /* 0x000fec0000010000 */
[----:B------:R-:W-:Y:S04]  /*0c60*/  LDSM.16.MT88.4 R32, [R14] ;  /* 0x000000000e20783b */ /* 0x000fe80000004200 */
[----:B------:R-:W2:Y:S01]  /*0c70*/  LDSM.16.M88.4 R40, [R16+0x1200] ;  /* 0x001200001028783b */ /* 0x000ea20000000200 */
[----:B0-----:R-:W-:-:S03]  /*0c80*/  IMAD.WIDE R38, R6, 0x2, R68 ;  /* 0x0000000206267825 */ /* 0x001fc600078e0244 */
[----:B------:R0:W3:Y:S01]  /*0c90*/  LDG.E.U16 R93, [R36.64] ;  /* 0x00000006245d7981 */ /* 0x0000e2000c1e1500 */
[----:B-1----:R-:W-:-:S03]  /*0ca0*/  IMAD.WIDE R52, R6, 0x2, R64 ;  /* 0x0000000206347825 */ /* 0x002fc600078e0240 */
[----:B------:R0:W4:Y:S04]  /*0cb0*/  LDG.E.U16 R91, [R38.64] ;  /* 0x00000006265b7981 */ /* 0x000128000c1e1500 */
[----:B------:R1:W5:Y:S04]  /*0cc0*/  LDG.E.U16 R95, [R52.64] ;  /* 0x00000006345f7981 */ /* 0x000368000c1e1500 */
[----:B------:R-:W1:Y:S04]  /*0cd0*/  LDSM.16.M88.4 R48, [R16+0x1000] ;  /* 0x001000001030783b */ /* 0x000e680000000200 */
[----:B------:R-:W1:Y:S04]  /*0ce0*/  LDSM.16.M88.4 R56, [R16+0x1400] ;  /* 0x001400001038783b */ /* 0x000e680000000200 */
[----:B0-----:R-:W0:Y:S01]  /*0cf0*/  LDSM.16.M88.4 R36, [R16+0x1600] ;  /* 0x001600001024783b */ /* 0x001e220000000200 */
[----:B--2---:R-:W-:Y:S07]  /*0d00*/  HMMA.16816.F32.BF16 R44, R32, R40, RZ ;  /* 0x00000028202c723c */ /* 0x004fee00000418ff */
[----:B------:R-:W-:-:S05]  /*0d10*/  IMAD.WIDE R40, R6, 0x2, R66 ;  /* 0x0000000206287825 */ /* 0x000fca00078e0242 */
[----:B------:R2:W3:Y:S01]  /*0d20*/  LDG.E.U16 R89, [R40.64] ;  /* 0x0000000628597981 */ /* 0x0004e2000c1e1500 */
[----:B-1----:R-:W-:-:S03]  /*0d30*/  IMAD.X R53, RZ, RZ, R88, P1 ;  /* 0x000000ffff357224 */ /* 0x002fc600008e0658 */
[----:B------:R-:W-:Y:S01]  /*0d40*/  BAR.SYNC.DEFER_BLOCKING 0x0 ;  /* 0x0000000000007b1d */ /* 0x000fe20000010000 */
[----:B--2---:R-:W-:-:S07]  /*0d50*/  IADD3.X R41, RZ, R88, RZ, P2, !PT ;  /* 0x00000058ff297210 */ /* 0x004fce00017fe4ff */
[----:B------:R-:W-:Y:S02]  /*0d60*/  FMUL R46, R46, c[0x0][0x188] ;  /* 0x000062002e2e7a20 */ /* 0x000fe40000400000 */
[----:B------:R-:W-:Y:S01]  /*0d70*/  FMUL R45, R45, c[0x0][0x188] ;  /* 0x000062002d2d7a20 */ /* 0x000fe20000400000 */
[----:B------:R-:W-:Y:S02]  /*0d80*/  ISETP.GT.U32.AND.EX P0, PT, R41, RZ, PT, P0 ;  /* 0x000000ff2900720c */ /* 0x000fe40003f04100 */
[----:B------:R-:W-:Y:S01]  /*0d90*/  IADD3 R40, P2, R90, 0x19, RZ ;  /* 0x000000195a287810 */ /* 0x000fe20007f5e0ff */
[----:B------:R-:W-:Y:S01]  /*0da0*/  FMUL R44, R44, c[0x0][0x188] ;  /* 0x000062002c2c7a20 */ /* 0x000fe20000400000 */
[----:B------:R-:W-:Y:S01]  /*0db0*/  FSEL R81, R46, -INF , !P5 ;  /* 0xff8000002e517808 */ /* 0x000fe20006800000 */
[----:B------:R-:W-:Y:S01]  /*0dc0*/  FMUL R47, R47, c[0x0][0x188] ;  /* 0x000062002f2f7a20 */ /* 0x000fe20000400000 */
[----:B------:R-:W-:Y:S02]  /*0dd0*/  FSEL R82, R45, -INF , !P0 ;  /* 0xff8000002d527808 */ /* 0x000fe40004000000 */
[----:B------:R-:W-:-:S02]  /*0de0*/  ISETP.GT.U32.AND.EX P4, PT, R41, RZ, PT, P4 ;  /* 0x000000ff2900720c */ /* 0x000fc40003f84140 */
[C---:B------:R-:W-:Y:S02]  /*0df0*/  ISETP.GT.U32.AND P5, PT, R40.reuse, R13, PT ;  /* 0x0000000d2800720c */ /* 0x040fe40003fa4070 */
[----:B------:R-:W-:Y:S02]  /*0e00*/  ISETP.GT.U32.AND P0, PT, R40, R5, PT ;  /* 0x000000052800720c */ /* 0x000fe40003f04070 */
[----:B------:R-:W-:Y:S01]  /*0e10*/  HMMA.16816.F32.BF16 R40, R32, R42, RZ ;  /* 0x0000002a2028723c */ /* 0x000fe200000418ff */
[----:B------:R-:W-:Y:S02]  /*0e20*/  FSEL R80, R44, -INF , !P3 ;  /* 0xff8000002c507808 */ /* 0x000fe40005800000 */
[----:B------:R-:W-:Y:S02]  /*0e30*/  FSEL R83, R47, -INF , !P4 ;  /* 0xff8000002f537808 */ /* 0x000fe40006000000 */
[C---:B------:R-:W-:Y:S02]  /*0e40*/  IADD3 R44, P4, R90.reuse, 0x9, RZ ;  /* 0x000000095a2c7810 */ /* 0x040fe40007f9e0ff */
[----:B------:R-:W-:Y:S01]  /*0e50*/  IADD3 R46, P1, R90, 0x8, RZ ;  /* 0x000000085a2e7810 */ /* 0x000fe20007f3e0ff */
[--C-:B------:R-:W-:Y:S01]  /*0e60*/  IMAD.X R52, RZ, RZ, R88.reuse, P2 ;  /* 0x000000ffff347224 */ /* 0x100fe200010e0658 */
[C---:B------:R-:W-:Y:S01]  /*0e70*/  ISETP.GT.U32.AND P2, PT, R44.reuse, R13, PT ;  /* 0x0000000d2c00720c */ /* 0x040fe20003f44070 */
[--C-:B------:R-:W-:Y:S01]  /*0e80*/  IMAD.X R60, RZ, RZ, R88.reuse, P4 ;  /* 0x000000ffff3c7224 */ /* 0x100fe200020e0658 */
[----:B------:R-:W-:Y:S01]  /*0e90*/  ISETP.GT.U32.AND P4, PT, R44, R5, PT ;  /* 0x000000052c00720c */ /* 0x000fe20003f84070 */
[----:B------:R-:W-:Y:S01]  /*0ea0*/  IMAD.X R61, RZ, RZ, R88, P1 ;  /* 0x000000ffff3d7224 */ /* 0x000fe200008e0658 */
[----:B------:R-:W-:-:S02]  /*0eb0*/  ISETP.GT.U32.AND P1, PT, R46, R13, PT ;  /* 0x0000000d2e00720c */ /* 0x000fc40003f24070 */
[C---:B------:R-:W-:Y:S01]  /*0ec0*/  HMMA.16816.F32.BF16 R44, R32.reuse, R50, RZ ;  /* 0x00000032202c723c */ /* 0x040fe200000418ff */
[----:B------:R-:W-:Y:S02]  /*0ed0*/  ISETP.GT.U32.AND P3, PT, R54, R5, PT ;  /* 0x000000053600720c */ /* 0x000fe40003f64070 */
[C---:B------:R-:W-:Y:S02]  /*0ee0*/  ISETP.GT.U32.AND.EX P6, PT, R53.reuse, RZ, PT, P6 ;  /* 0x000000ff3500720c */ /* 0x040fe40003fc4160 */
[----:B------:R-:W-:Y:S02]  /*0ef0*/  ISETP.GT.U32.AND.EX P3, PT, R53, RZ, PT, P3 ;  /* 0x000000ff3500720c */ /* 0x000fe40003f64130 */
[C---:B------:R-:W-:Y:S02]  /*0f00*/  ISETP.GT.U32.AND.EX P5, PT, R52.reuse, RZ, PT, P5 ;  /* 0x000000ff3400720c */ /* 0x040fe40003fa4150 */
[----:B------:R-:W-:Y:S02]  /*0f10*/  ISETP.GT.U32.AND.EX P0, PT, R52, RZ, PT, P0 ;  /* 0x000000ff3400720c */ /* 0x000fe40003f04100 */
[----:B------:R-:W-:Y:S01]  /*0f20*/  HMMA.16816.F32.BF16 R52, R32, R56, RZ ;  /* 0x000000382034723c */ /* 0x000fe200000418ff */
[----:B------:R-:W-:Y:S01]  /*0f30*/  ISETP.GT.U32.AND.EX P2, PT, R60, RZ, PT, P2 ;  /* 0x000000ff3c00720c */ /* 0x000fe20003f44120 */
[----:B------:R-:W-:Y:S01]  /*0f40*/  FMUL R40, R40, c[0x0][0x188] ;  /* 0x0000620028287a20 */ /* 0x000fe20000400000 */
[----:B------:R-:W-:Y:S01]  /*0f50*/  ISETP.GT.U32.AND.EX P4, PT, R60, RZ, PT, P4 ;  /* 0x000000ff3c00720c */ /* 0x000fe20003f84140 */
[----:B------:R-:W-:Y:S01]  /*0f60*/  FMUL R42, R42, c[0x0][0x188] ;  /* 0x000062002a2a7a20 */ /* 0x000fe20000400000 */
[----:B------:R-:W-:-:S03]  /*0f70*/  ISETP.GT.U32.AND.EX P1, PT, R61, RZ, PT, P1 ;  /* 0x000000ff3d00720c */ /* 0x000fc60003f24110 */
[----:B------:R-:W-:Y:S01]  /*0f80*/  HMMA.16816.F32.BF16 R56, R32, R58, RZ ;  /* 0x0000003a2038723c */ /* 0x000fe200000418ff */
[----:B------:R-:W-:Y:S01]  /*0f90*/  FMUL R41, R41, c[0x0][0x188] ;  /* 0x0000620029297a20 */ /* 0x000fe20000400000 */
[----:B------:R-:W-:Y:S01]  /*0fa0*/  FSEL R40, R40, -INF , !P6 ;  /* 0xff80000028287808 */ /* 0x000fe20007000000 */
[----:B------:R-:W-:Y:S01]  /*0fb0*/  FMUL R43, R43, c[0x0][0x188] ;  /* 0x000062002b2b7a20 */ /* 0x000fe20000400000 */
[----:B------:R-:W-:-:S04]  /*0fc0*/  FSEL R85, R42, -INF , !P3 ;  /* 0xff8000002a557808 */ /* 0x000fc80005800000 */
[----:B0-----:R-:W-:Y:S07]  /*0fd0*/  HMMA.16816.F32.BF16 R60, R32, R36, RZ ;  /* 0x00000024203c723c */ /* 0x001fee00000418ff */
[----:B------:R-:W-:-:S04]  /*0fe0*/  LOP3.LUT R36, R90, 0x21, RZ, 0xfc, !PT ;  /* 0x000000215a247812 */ /* 0x000fc800078efcff */
[C---:B------:R-:W-:Y:S02]  /*0ff0*/  ISETP.GT.U32.AND P6, PT, R36.reuse, R5, PT ;  /* 0x000000052400720c */ /* 0x040fe40003fc4070 */
[----:B------:R-:W-:Y:S02]  /*1000*/  ISETP.GT.U32.AND P3, PT, R36, R13, PT ;  /* 0x0000000d2400720c */ /* 0x000fe40003f64070 */
[----:B------:R-:W-:Y:S02]  /*1010*/  LOP3.LUT R36, R90, 0x28, RZ, 0xfc, !PT ;  /* 0x000000285a247812 */ /* 0x000fe400078efcff */
[----:B------:R-:W-:Y:S02]  /*1020*/  FSEL R42, R41, -INF , !P5 ;  /* 0xff800000292a7808 */ /* 0x000fe40006800000 */
[----:B------:R-:W-:Y:S01]  /*1030*/  FSEL R41, R43, -INF , !P0 ;  /* 0xff8000002b297808 */ /* 0x000fe20004000000 */
[----:B------:R-:W-:Y:S01]  /*1040*/  HMMA.16816.F32.BF16 R48, R32, R48, RZ ;  /* 0x000000302030723c */ /* 0x000fe200000418ff */
[C---:B------:R-:W-:Y:S01]  /*1050*/  ISETP.GT.U32.AND P5, PT, R36.reuse, R5, PT ;  /* 0x000000052400720c */ /* 0x040fe20003fa4070 */
[----:B------:R-:W-:Y:S01]  /*1060*/  FMUL R37, R47, c[0x0][0x188] ;  /* 0x000062002f257a20 */ /* 0x000fe20000400000 */
[----:B------:R-:W-:Y:S01]  /*1070*/  ISETP.GT.U32.AND P0, PT, R36, R13, PT ;  /* 0x0000000d2400720c */ /* 0x000fe20003f04070 */
[----:B------:R-:W-:-:S04]  /*1080*/  FMUL R36, R45, c[0x0][0x188] ;  /* 0x000062002d247a20 */ /* 0x000fc80000400000 */
[----:B------:R-:W-:Y:S01]  /*1090*/  HMMA.16816.F32.BF16 R32, R32, R38, RZ ;  /* 0x000000262020723c */ /* 0x000fe200000418ff */
[----:B------:R-:W-:Y:S01]  /*10a0*/  FSEL R36, R36, -INF , !P2 ;  /* 0xff80000024247808 */ /* 0x000fe20005000000 */
[----:B------:R-:W-:Y:S01]  /*10b0*/  FMUL R53, R53, c[0x0][0x188] ;  /* 0x0000620035357a20 */ /* 0x000fe20000400000 */
[----:B------:R-:W-:-:S04]  /*10c0*/  FSEL R37, R37, -INF , !P4 ;  /* 0xff80000025257808 */ /* 0x000fc80006000000 */
[----:B------:R-:W-:Y:S02]  /*10d0*/  LOP3.LUT R38, R90, 0x29, RZ, 0xfc, !PT ;  /* 0x000000295a267812 */ /* 0x000fe400078efcff */
[----:B------:R-:W-:Y:S02]  /*10e0*/  ISETP.GT.U32.AND.EX P3, PT, R88, RZ, PT, P3 ;  /* 0x000000ff5800720c */ /* 0x000fe40003f64130 */
[C---:B------:R-:W-:Y:S02]  /*10f0*/  ISETP.GT.U32.AND P2, PT, R38.reuse, R5, PT ;  /* 0x000000052600720c */ /* 0x040fe40003f44070 */
[----:B------:R-:W-:Y:S01]  /*1100*/  ISETP.GT.U32.AND P4, PT, R38, R13, PT ;  /* 0x0000000d2600720c */ /* 0x000fe20003f84070 */
[----:B------:R-:W-:Y:S01]  /*1110*/  FMUL R38, R44, c[0x0][0x188] ;  /* 0x000062002c267a20 */ /* 0x000fe20000400000 */
[----:B------:R-:W-:Y:S01]  /*1120*/  LOP3.LUT R44, R90, 0x30, RZ, 0xfc, !PT ;  /* 0x000000305a2c7812 */ /* 0x000fe200078efcff */
[----:B------:R-:W-:Y:S01]  /*1130*/  FMUL R43, R55, c[0x0][0x188] ;  /* 0x00006200372b7a20 */ /* 0x000fe20000400000 */
[----:B------:R-:W-:Y:S01]  /*1140*/  FSEL R86, R53, -INF , !P3 ;  /* 0xff80000035567808 */ /* 0x000fe20005800000 */
[----:B------:R-:W-:Y:S01]  /*1150*/  FMUL R53, R58, c[0x0][0x188] ;  /* 0x000062003a357a20 */ /* 0x000fe20000400000 */
[----:B------:R-:W-:-:S02]  /*1160*/  FSEL R38, R38, -INF , !P1 ;  /* 0xff80000026267808 */ /* 0x000fc40004800000 */
[C---:B------:R-:W-:Y:S02]  /*1170*/  ISETP.GT.U32.AND P1, PT, R44.reuse, R5, PT ;  /* 0x000000052c00720c */ /* 0x040fe40003f24070 */
[----:B------:R-:W-:Y:S02]  /*1180*/  ISETP.GT.U32.AND P3, PT, R44, R13, PT ;  /* 0x0000000d2c00720c */ /* 0x000fe40003f64070 */
[C---:B------:R-:W-:Y:S02]  /*1190*/  ISETP.GT.U32.AND.EX P6, PT, R88.reuse, RZ, PT, P6 ;  /* 0x000000ff5800720c */ /* 0x040fe40003fc4160 */
[----:B------:R-:W-:Y:S02]  /*11a0*/  ISETP.GT.U32.AND.EX P5, PT, R88, RZ, PT, P5 ;  /* 0x000000ff5800720c */ /* 0x000fe40003fa4150 */
[----:B------:R-:W-:Y:S01]  /*11b0*/  LOP3.LUT R44, R90, 0x31, RZ, 0xfc, !PT ;  /* 0x000000315a2c7812 */ /* 0x000fe200078efcff */
[----:B------:R-:W-:Y:S01]  /*11c0*/  FMUL R55, R59, c[0x0][0x188] ;  /* 0x000062003b377a20 */ /* 0x000fe20000400000 */
[----:B------:R-:W-:-:S02]  /*11d0*/  FSEL R43, R43, -INF , !P6 ;  /* 0xff8000002b2b7808 */ /* 0x000fc40007000000 */
[----:B------:R-:W-:Y:S02]  /*11e0*/  FSEL R53, R53, -INF , !P5 ;  /* 0xff80000035357808 */ /* 0x000fe40006800000 */
[C---:B------:R-:W-:Y:S02]  /*11f0*/  ISETP.GT.U32.AND P6, PT, R44.reuse, R5, PT ;  /* 0x000000052c00720c */ /* 0x040fe40003fc4070 */
[----:B------:R-:W-:Y:S02]  /*1200*/  ISETP.GT.U32.AND P5, PT, R44, R13, PT ;  /* 0x0000000d2c00720c */ /* 0x000fe40003fa4070 */
[----:B------:R-:W-:Y:S02]  /*1210*/  ISETP.GT.U32.AND.EX P2, PT, R88, RZ, PT, P2 ;  /* 0x000000ff5800720c */ /* 0x000fe40003f44120 */
[----:B------:R-:W-:Y:S02]  /*1220*/  LOP3.LUT R44, R90, 0x38, RZ, 0xfc, !PT ;  /* 0x000000385a2c7812 */ /* 0x000fe400078efcff */
[----:B------:R-:W-:-:S02]  /*1230*/  FSEL R55, R55, -INF , !P2 ;  /* 0xff80000037377808 */ /* 0x000fc40005000000 */
[----:B------:R-:W-:Y:S01]  /*1240*/  ISETP.GT.U32.AND P2, PT, R44, R5, PT ;  /* 0x000000052c00720c */ /* 0x000fe20003f44070 */
[----:B------:R-:W-:Y:S01]  /*1250*/  FMUL R63, R63, c[0x0][0x188] ;  /* 0x000062003f3f7a20 */ /* 0x000fe20000400000 */
[----:B------:R-:W-:Y:S01]  /*1260*/  ISETP.GT.U32.AND.EX P6, PT, R88, RZ, PT, P6 ;  /* 0x000000ff5800720c */ /* 0x000fe20003fc4160 */
[----:B------:R-:W-:Y:S01]  /*1270*/  FMUL R34, R34, c[0x0][0x188] ;  /* 0x0000620022227a20 */ /* 0x000fe20000400000 */
[----:B------:R-:W-:Y:S02]  /*1280*/  ISETP.GT.U32.AND.EX P2, PT, R88, RZ, PT, P2 ;  /* 0x000000ff5800720c */ /* 0x000fe40003f44120 */
[----:B------:R-:W-:Y:S02]  /*1290*/  FSEL R63, R63, -INF , !P6 ;  /* 0xff8000003f3f7808 */ /* 0x000fe40007000000 */
[----:B------:R-:W-:Y:S02]  /*12a0*/  FSEL R97, R34, -INF , !P2 ;  /* 0xff80000022617808 */ /* 0x000fe40005000000 */
[----:B------:R-:W-:-:S02]  /*12b0*/  ISETP.GT.U32.AND P6, PT, R90, R13, PT ;  /* 0x0000000d5a00720c */ /* 0x000fc40003fc4070 */
[----:B------:R-:W-:Y:S01]  /*12c0*/  ISETP.GE.U32.AND P2, PT, R90, R13, PT ;  /* 0x0000000d5a00720c */ /* 0x000fe20003f46070 */
[----:B------:R-:W-:Y:S01]  /*12d0*/  FMUL R45, R46, c[0x0][0x188] ;  /* 0x000062002e2d7a20 */ /* 0x000fe20000400000 */
[----:B------:R-:W-:Y:S01]  /*12e0*/  ISETP.GT.U32.AND.EX P6, PT, R88, RZ, PT, P6 ;  /* 0x000000ff5800720c */ /* 0x000fe20003fc4160 */
[----:B------:R-:W-:Y:S01]  /*12f0*/  FMUL R34, R48, c[0x0][0x188] ;  /* 0x0000620030227a20 */ /* 0x000fe20000400000 */
[C---:B------:R-:W-:Y:S01]  /*1300*/  ISETP.GE.U32.AND.EX P2, PT, R88.reuse, RZ, PT, P2 ;  /* 0x000000ff5800720c */ /* 0x040fe20003f46120 */
[----:B------:R-:W-:Y:S01]  /*1310*/  FMUL R39, R49, c[0x0][0x188] ;  /* 0x0000620031277a20 */ /* 0x000fe20000400000 */
[----:B------:R-:W-:Y:S01]  /*1320*/  ISETP.GT.U32.AND.EX P1, PT, R88, RZ, PT, P1 ;  /* 0x000000ff5800720c */ /* 0x000fe20003f24110 */
[----:B------:R-:W-:Y:S01]  /*1330*/  FMUL R59, R62, c[0x0][0x188] ;  /* 0x000062003e3b7a20 */ /* 0x000fe20000400000 */
[----:B------:R-:W-:Y:S02]  /*1340*/  FSEL R34, R34, -INF , !P6 ;  /* 0xff80000022227808 */ /* 0x000fe40007000000 */
[----:B------:R-:W-:-:S02]  /*1350*/  FSEL R45, R45, -INF , !P6 ;  /* 0xff8000002d2d7808 */ /* 0x000fc40007000000 */
[----:B------:R-:W-:Y:S02]  /*1360*/  FSEL R39, R39, -INF , !P2 ;  /* 0xff80000027277808 */ /* 0x000fe40005000000 */
[CC--:B------:R-:W-:Y:S02]  /*1370*/  ISETP.GT.U32.AND P6, PT, R90.reuse, R5.reuse, PT ;  /* 0x000000055a00720c */ /* 0x0c0fe40003fc4070 */
[----:B------:R-:W-:Y:S02]  /*1380*/  ISETP.GE.U32.AND P2, PT, R90, R5, PT ;  /* 0x000000055a00720c */ /* 0x000fe40003f46070 */
[----:B------:R-:W-:Y:S01]  /*1390*/  FSEL R59, R59, -INF , !P1 ;  /* 0xff8000003b3b7808 */ /* 0x000fe20004800000 */
[----:B------:R-:W-:Y:S01]  /*13a0*/  FMUL R47, R50, c[0x0][0x188] ;  /* 0x00006200322f7a20 */ /* 0x000fe20000400000 */
[----:B------:R-:W-:Y:S01]  /*13b0*/  ISETP.GT.U32.AND P1, PT, R44, R13, PT ;  /* 0x0000000d2c00720c */ /* 0x000fe20003f24070 */
[----:B------:R-:W-:Y:S01]  /*13c0*/  FMUL R44, R51, c[0x0][0x188] ;  /* 0x00006200332c7a20 */ /* 0x000fe20000400000 */
[----:B------:R-:W-:-:S02]  /*13d0*/  ISETP.GT.U32.AND.EX P6, PT, R88, RZ, PT, P6 ;  /* 0x000000ff5800720c */ /* 0x000fc40003fc4160 */
[----:B------:R-:W-:Y:S02]  /*13e0*/  ISETP.GE.U32.AND.EX P2, PT, R88, RZ, PT, P2 ;  /* 0x000000ff5800720c */ /* 0x000fe40003f46120 */
[----:B------:R-:W-:Y:S02]  /*13f0*/  LOP3.LUT R46, R90, 0x39, RZ, 0xfc, !PT ;  /* 0x000000395a2e7812 */ /* 0x000fe400078efcff */
[----:B------:R-:W-:Y:S02]  /*1400*/  FSEL R47, R47, -INF , !P6 ;  /* 0xff8000002f2f7808 */ /* 0x000fe40007000000 */
[----:B------:R-:W-:Y:S02]  /*1410*/  FSEL R44, R44, -INF , !P2 ;  /* 0xff8000002c2c7808 */ /* 0x000fe40005000000 */
[C---:B------:R-:W-:Y:S02]  /*1420*/  ISETP.GT.U32.AND P6, PT, R46.reuse, R5, PT ;  /* 0x000000052e00720c */ /* 0x040fe40003fc4070 */
[----:B------:R-:W-:-:S02]  /*1430*/  ISETP.GT.U32.AND P2, PT, R46, R13, PT ;  /* 0x0000000d2e00720c */ /* 0x000fc40003f44070 */
[----:B------:R-:W-:Y:S01]  /*1440*/  FMNMX R46, R47, R44, !PT ;  /* 0x0000002c2f2e7209 */ /* 0x000fe20007800000 */
[----:B------:R-:W-:Y:S01]  /*1450*/  FMUL R35, R35, c[0x0][0x188] ;  /* 0x0000620023237a20 */ /* 0x000fe20000400000 */
[----:B------:R-:W-:Y:S02]  /*1460*/  ISETP.GT.U32.AND.EX P6, PT, R88, RZ, PT, P6 ;  /* 0x000000ff5800720c */ /* 0x000fe40003fc4160 */
[----:B------:R-:W-:Y:S02]  /*1470*/  FMNMX R46, R45, R46, !PT ;  /* 0x0000002e2d2e7209 */ /* 0x000fe40007800000 */
[----:B------:R-:W-:Y:S02]  /*1480*/  FSEL R99, R35, -INF , !P6 ;  /* 0xff80000023637808 */ /* 0x000fe40007000000 */
[----:B------:R-:W-:Y:S02]  /*1490*/  FMNMX R46, R37, R46, !PT ;  /* 0x0000002e252e7209 */ /* 0x000fe40007800000 */
[----:B------:R-:W-:-:S02]  /*14a0*/  FMNMX R35, R34, R39, !PT ;  /* 0x0000002722237209 */ /* 0x000fc40007800000 */
[----:B------:R-:W-:Y:S02]  /*14b0*/  LOP3.LUT R90, R90, 0x20, RZ, 0xfc, !PT ;  /* 0x000000205a5a7812 */ /* 0x000fe400078efcff */
[----:B------:R-:W-:Y:S02]  /*14c0*/  FMNMX R46, R81, R46, !PT ;  /* 0x0000002e512e7209 */ /* 0x000fe40007800000 */
[----:B------:R-:W-:Y:S02]  /*14d0*/  FMNMX R35, R38, R35, !PT ;  /* 0x0000002326237209 */ /* 0x000fe40007800000 */
[----:B------:R-:W-:Y:S02]  /*14e0*/  ISETP.GT.U32.AND P6, PT, R90, R5, PT ;  /* 0x000000055a00720c */ /* 0x000fe40003fc4070 */
[----:B------:R-:W-:Y:S02]  /*14f0*/  FMNMX R46, R83, R46, !PT ;  /* 0x0000002e532e7209 */ /* 0x000fe40007800000 */
[----:B------:R-:W-:Y:S01]  /*1500*/  FMNMX R35, R36, R35, !PT ;  /* 0x0000002324237209 */ /* 0x000fe20007800000 */
[----:B------:R-:W-:Y:S01]  /*1510*/  FMUL R54, R54, c[0x0][0x188] ;  /* 0x0000620036367a20 */ /* 0x000fe20000400000 */
[----:B------:R-:W-:-:S02]  /*1520*/  ISETP.GT.U32.AND.EX P6, PT, R88, RZ, PT, P6 ;  /* 0x000000ff5800720c */ /* 0x000fc40003fc4160 */
[----:B------:R-:W-:Y:S02]  /*1530*/  FMNMX R46, R85, R46, !PT ;  /* 0x0000002e552e7209 */ /* 0x000fe40007800000 */
[----:B------:R-:W-:Y:S02]  /*1540*/  FMNMX R35, R80, R35, !PT ;  /* 0x0000002350237209 */ /* 0x000fe40007800000 */
[----:B------:R-:W-:Y:S02]  /*1550*/  FSEL R101, R54, -INF , !P6 ;  /* 0xff80000036657808 */ /* 0x000fe40007000000 */
[----:B------:R-:W-:Y:S02]  /*1560*/  FMNMX R46, R41, R46, !PT ;  /* 0x0000002e292e7209 */ /* 0x000fe40007800000 */
[----:B------:R-:W-:Y:S02]  /*1570*/  ISETP.GT.U32.AND P6, PT, R90, R13, PT ;  /* 0x0000000d5a00720c */ /* 0x000fe40003fc4070 */
[----:B------:R-:W-:Y:S01]  /*1580*/  FMNMX R35, R82, R35, !PT ;  /* 0x0000002352237209 */ /* 0x000fe20007800000 */
[----:B------:R-:W-:Y:S01]  /*1590*/  FMUL R52, R52, c[0x0][0x188] ;  /* 0x0000620034347a20 */ /* 0x000fe20000400000 */
[----:B------:R-:W-:-:S02]  /*15a0*/  FMNMX R46, R101, R46, !PT ;  /* 0x0000002e652e7209 */ /* 0x000fc40007800000 */
[----:B------:R-:W-:Y:S02]  /*15b0*/  ISETP.GT.U32.AND.EX P6, PT, R88, RZ, PT, P6 ;  /* 0x000000ff5800720c */ /* 0x000fe40003fc4160 */
[----:B------:R-:W-:Y:S02]  /*15c0*/  FMNMX R35, R40, R35, !PT ;  /* 0x0000002328237209 */ /* 0x000fe40007800000 */
[----:B------:R-:W-:Y:S02]  /*15d0*/  FMNMX R46, R43, R46, !PT ;  /* 0x0000002e2b2e7209 */ /* 0x000fe40007800000 */
[----:B------:R-:W-:Y:S02]  /*15e0*/  FSEL R54, R52, -INF , !P6 ;  /* 0xff80000034367808 */ /* 0x000fe40007000000 */
[----:B------:R-:W-:Y:S01]  /*15f0*/  FMNMX R35, R42, R35, !PT ;  /* 0x000000232a237209 */ /* 0x000fe20007800000 */
[----:B------:R-:W-:Y:S01]  /*1600*/  FMUL R56, R56, c[0x0][0x188] ;  /* 0x0000620038387a20 */ /* 0x000fe20000400000 */
[----:B------:R-:W-:-:S02]  /*1610*/  FMNMX R46, R53, R46, !PT ;  /* 0x0000002e352e7209 */ /* 0x000fc40007800000 */
[----:B------:R-:W-:Y:S02]  /*1620*/  ISETP.GT.U32.AND.EX P0, PT, R88, RZ, PT, P0 ;  /* 0x000000ff5800720c */ /* 0x000fe40003f04100 */
[----:B------:R-:W-:Y:S01]  /*1630*/  FMNMX R35, R54, R35, !PT ;  /* 0x0000002336237209 */ /* 0x000fe20007800000 */
[----:B------:R-:W-:Y:S01]  /*1640*/  FMUL R57, R57, c[0x0][0x188] ;  /* 0x0000620039397a20 */ /* 0x000fe20000400000 */
[----:B------:R-:W-:Y:S02]  /*1650*/  FMNMX R46, R55, R46, !PT ;  /* 0x0000002e372e7209 */ /* 0x000fe40007800000 */
[----:B------:R-:W-:Y:S02]  /*1660*/  ISETP.GT.U32.AND.EX P4, PT, R88, RZ, PT, P4 ;  /* 0x000000ff5800720c */ /* 0x000fe40003f84140 */
[----:B------:R-:W-:Y:S02]  /*1670*/  FSEL R56, R56, -INF , !P0 ;  /* 0xff80000038387808 */ /* 0x000fe40004000000 */
[----:B------:R-:W-:Y:S01]  /*1680*/  FMNMX R35, R86, R35, !PT ;  /* 0x0000002356237209 */ /* 0x000fe20007800000 */
[----:B------:R-:W-:Y:S01]  /*1690*/  FMUL R62, R60, c[0x0][0x188] ;  /* 0x000062003c3e7a20 */ /* 0x000fe20000400000 */
[----:B------:R-:W-:-:S02]  /*16a0*/  FMNMX R46, R59, R46, !PT ;  /* 0x0000002e3b2e7209 */ /* 0x000fc40007800000 */
[----:B------:R-:W-:Y:S02]  /*16b0*/  ISETP.GT.U32.AND.EX P3, PT, R88, RZ, PT, P3 ;  /* 0x000000ff5800720c */ /* 0x000fe40003f64130 */
[----:B------:R-:W-:Y:S02]  /*16c0*/  FSEL R60, R57, -INF , !P4 ;  /* 0xff800000393c7808 */ /* 0x000fe40006000000 */
[----:B------:R-:W-:Y:S01]  /*16d0*/  FMNMX R35, R56, R35, !PT ;  /* 0x0000002338237209 */ /* 0x000fe20007800000 */
[----:B------:R-:W-:Y:S01]  /*16e0*/  FMUL R61, R61, c[0x0][0x188] ;  /* 0x000062003d3d7a20 */ /* 0x000fe20000400000 */
[----:B------:R-:W-:Y:S02]  /*16f0*/  FMNMX R46, R63, R46, !PT ;  /* 0x0000002e3f2e7209 */ /* 0x000fe40007800000 */
[----:B------:R-:W-:Y:S02]  /*1700*/  ISETP.GT.U32.AND.EX P5, PT, R88, RZ, PT, P5 ;  /* 0x000000ff5800720c */ /* 0x000fe40003fa4150 */
[----:B------:R-:W-:-:S02]  /*1710*/  FSEL R62, R62, -INF , !P3 ;  /* 0xff8000003e3e7808 */ /* 0x000fc40005800000 */
[----:B------:R-:W-:Y:S01]  /*1720*/  FMNMX R35, R60, R35, !PT ;  /* 0x000000233c237209 */ /* 0x000fe20007800000 */
[----:B------:R-:W-:Y:S01]  /*1730*/  FMUL R32, R32, c[0x0][0x188] ;  /* 0x0000620020207a20 */ /* 0x000fe20000400000 */
[C---:B------:R-:W-:Y:S02]  /*1740*/  ISETP.GT.U32.AND.EX P1, PT, R88.reuse, RZ, PT, P1 ;  /* 0x000000ff5800720c */ /* 0x040fe40003f24110 */
[----:B------:R-:W-:Y:S02]  /*1750*/  ISETP.GT.U32.AND.EX P2, PT, R88, RZ, PT, P2 ;  /* 0x000000ff5800720c */ /* 0x000fe40003f44120 */
[----:B------:R-:W-:Y:S02]  /*1760*/  FMNMX R46, R97, R46, !PT ;  /* 0x0000002e612e7209 */ /* 0x000fe40007800000 */
[----:B------:R-:W-:Y:S02]  /*1770*/  FSEL R88, R61, -INF , !P5 ;  /* 0xff8000003d587808 */ /* 0x000fe40006800000 */
[----:B------:R-:W-:Y:S01]  /*1780*/  FMNMX R35, R62, R35, !PT ;  /* 0x000000233e237209 */ /* 0x000fe20007800000 */
[----:B------:R-:W-:Y:S01]  /*1790*/  FMUL R33, R33, c[0x0][0x188] ;  /* 0x0000620021217a20 */ /* 0x000fe20000400000 */
[----:B------:R-:W-:-:S02]  /*17a0*/  FMNMX R46, R99, R46, !PT ;  /* 0x0000002e632e7209 */ /* 0x000fc40007800000 */
[----:B------:R-:W-:Y:S02]  /*17b0*/  FSEL R58, R32, -INF , !P1 ;  /* 0xff800000203a7808 */ /* 0x000fe40004800000 */
[----:B------:R-:W-:Y:S01]  /*17c0*/  FMNMX R35, R88, R35, !PT ;  /* 0x0000002358237209 */ /* 0x000fe20007800000 */
[----:B------:R-:W0:Y:S01]  /*17d0*/  SHFL.BFLY PT, R49, R46, 0x2, 0x1f ;  /* 0x0c401f002e317f89 */ /* 0x000e2200000e0000 */
[----:B------:R-:W-:Y:S02]  /*17e0*/  FSEL R52, R33, -INF , !P2 ;  /* 0xff80000021347808 */ /* 0x000fe40005000000 */
[----:B------:R-:W-:-:S04]  /*17f0*/  FMNMX R35, R58, R35, !PT ;  /* 0x000000233a237209 */ /* 0x000fc80007800000 */
[----:B------:R-:W-:-:S05]  /*1800*/  FMNMX R35, R52, R35, !PT ;  /* 0x0000002334237209 */ /* 0x000fca0007800000 */
[----:B------:R-:W1:Y:S01]  /*1810*/  SHFL.BFLY PT, R32, R35, 0x2, 0x1f ;  /* 0x0c401f0023207f89 */ /* 0x000e6200000e0000 */
[----:B0-----:R-:W-:-:S05]  /*1820*/  FMNMX R49, R46, R49, !PT ;  /* 0x000000312e317209 */ /* 0x001fca0007800000 */
[----:B------:R-:W0:Y:S01]  /*1830*/  SHFL.BFLY PT, R46, R49, 0x1, 0x1f ;  /* 0x0c201f00312e7f89 */ /* 0x000e2200000e0000 */
[----:B-1----:R-:W-:-:S05]  /*1840*/  FMNMX R32, R35, R32, !PT ;  /* 0x0000002023207209 */ /* 0x002fca0007800000 */
[----:B------:R-:W1:Y:S01]  /*1850*/  SHFL.BFLY PT, R33, R32, 0x1, 0x1f ;  /* 0x0c201f0020217f89 */ /* 0x000e6200000e0000 */
[----:B0-----:R-:W-:-:S04]  /*1860*/  FMNMX R46, R49, R46, !PT ;  /* 0x0000002e312e7209 */ /* 0x001fc80007800000 */
[----:B------:R-:W-:-:S05]  /*1870*/  FMNMX R48, R46, R87, !PT ;  /* 0x000000572e307209 */ /* 0x000fca0007800000 */
[----:B------:R-:W-:Y:S01]  /*1880*/  FADD R37, R37, -R48 ;  /* 0x8000003025257221 */ /* 0x000fe20000000000 */
[----:B-1----:R-:W-:-:S03]  /*1890*/  FMNMX R33, R32, R33, !PT ;  /* 0x0000002120217209 */ /* 0x002fc60007800000 */
[----:B------:R-:W-:Y:S01]  /*18a0*/  FMUL R37, R37, 1.4426950216293334961 ;  /* 0x3fb8aa3b25257820 */ /* 0x000fe20000400000 */
[----:B------:R-:W-:Y:S01]  /*18b0*/  FMNMX R49, R33, R84, !PT ;  /* 0x0000005421317209 */ /* 0x000fe20007800000 */
[----:B---3--:R-:W-:Y:S02]  /*18c0*/  STS.U16 [R18+0x1000], R93 ;  /* 0x0010005d12007388 */ /* 0x008fe40000000400 */
[----:B------:R0:W-:Y:S01]  /*18d0*/  MUFU.EX2 R92, R37 ;  /* 0x00000025005c7308 */ /* 0x0001e20000000800 */
[----:B------:R-:W-:Y:S01]  /*18e0*/  FADD R32, -R48, R87 ;  /* 0x0000005730207221 */ /* 0x000fe20000000100 */
[----:B------:R1:W-:Y:S04]  /*18f0*/  STS.U16 [R18+0x1400], R89 ;  /* 0x0014005912007388 */ /* 0x0003e80000000400 */
[----:B----4-:R-:W-:Y:S01]  /*1900*/  STS.U16 [R20+0x1200], R91 ;  /* 0x0012005b14007388 */ /* 0x010fe20000000400 */
[----:B0-----:R-:W-:-:S03]  /*1910*/  FADD R37, -R49, R84 ;  /* 0x0000005431257221 */ /* 0x001fc60000000100 */
[----:B-----5:R-:W-:Y:S01]  /*1920*/  STS.U16 [R20+0x1600], R95 ;  /* 0x0016005f14007388 */ /* 0x020fe20000000400 */
[----:B------:R-:W-:Y:S02]  /*1930*/  FMUL R32, R32, 1.4426950216293334961 ;  /* 0x3fb8aa3b20207820 */ /* 0x000fe40000400000 */
[----:B------:R-:W-:Y:S02]  /*1940*/  FMUL R37, R37, 1.4426950216293334961 ;  /* 0x3fb8aa3b25257820 */ /* 0x000fe40000400000 */
[----:B------:R-:W-:Y:S01]  /*1950*/  MUFU.EX2 R51, R32 ;  /* 0x0000002000337308 */ /* 0x000fe20000000800 */
[----:B------:R-:W-:-:S07]  /*1960*/  FADD R39, R39, -R49 ;  /* 0x8000003127277221 */ /* 0x000fce0000000000 */
[----:B------:R-:W0:Y:S01]  /*1970*/  MUFU.EX2 R50, R37 ;  /* 0x0000002500327308 */ /* 0x000e220000000800 */
[--C-:B------:R-:W-:Y:S02]  /*1980*/  FADD R38, R38, -R49.reuse ;  /* 0x8000003126267221 */ /* 0x100fe40000000000 */
[--C-:B------:R-:W-:Y:S02]  /*1990*/  FADD R36, R36, -R49.reuse ;  /* 0x8000003124247221 */ /* 0x100fe40000000000 */
[----:B------:R-:W-:Y:S02]  /*19a0*/  FADD R34, R34, -R49 ;  /* 0x8000003122227221 */ /* 0x000fe40000000000 */
[----:B------:R-:W-:Y:S02]  /*19b0*/  FMUL R39, R39, 1.4426950216293334961 ;  /* 0x3fb8aa3b27277820 */ /* 0x000fe40000400000 */
[----:B------:R-:W-:Y:S02]  /*19c0*/  FMUL R38, R38, 1.4426950216293334961 ;  /* 0x3fb8aa3b26267820 */ /* 0x000fe40000400000 */
[----:B------:R-:W-:Y:S01]  /*19d0*/  FMUL R36, R36, 1.4426950216293334961 ;  /* 0x3fb8aa3b24247820 */ /* 0x000fe20000400000 */
[----:B------:R2:W-:Y:S01]  /*19e0*/  MUFU.EX2 R94, R39 ;  /* 0x00000027005e7308 */ /* 0x0005e20000000800 */
[----:B------:R-:W-:Y:S01]  /*19f0*/  FMUL R87, R34, 1.4426950216293334961 ;  /* 0x3fb8aa3b22577820 */ /* 0x000fe20000400000 */
[----:B------:R-:W-:Y:S01]  /*1a00*/  BAR.SYNC.DEFER_BLOCKING 0x0 ;  /* 0x0000000000007b1d */ /* 0x000fe20000010000 */
[----:B0-----:R-:W-:-:S05]  /*1a10*/  FMUL R37, R50, R25 ;  /* 0x0000001932257220 */ /* 0x001fca0000400000 */
[----:B------:R0:W-:Y:S01]  /*1a20*/  MUFU.EX2 R84, R38 ;  /* 0x0000002600547308 */ /* 0x0001e20000000800 */
[----:B--2---:R-:W-:-:S07]  /*1a30*/  FMUL R39, R51, R27 ;  /* 0x0000001b33277220 */ /* 0x004fce0000400000 */
[----:B-1----:R1:W2:Y:S01]  /*1a40*/  MUFU.EX2 R89, R36 ;  /* 0x0000002400597308 */ /* 0x0022a20000000800 */
[----:B0-----:R-:W-:Y:S02]  /*1a50*/  FMUL R38, R51, R26 ;  /* 0x0000001a33267220 */ /* 0x001fe40000400000 */
[----:B-1----:R-:W-:Y:S01]  /*1a60*/  FMUL R36, R50, R24 ;  /* 0x0000001832247220 */ /* 0x002fe20000400000 */
[----:B------:R-:W0:Y:S04]  /*1a70*/  LDSM.16.M88.4 R32, [R19+0x1000] ;  /* 0x001000001320783b */ /* 0x000e280000000200 */
[----:B------:R-:W1:Y:S01]  /*1a80*/  LDSM.16.M88.4 R24, [R19+0x1400] ;  /* 0x001400001318783b */ /* 0x000e620000000200 */
[--C-:B------:R-:W-:Y:S02]  /*1a90*/  FADD R47, R47, -R48.reuse ;  /* 0x800000302f2f7221 */ /* 0x100fe40000000000 */
[----:B------:R-:W-:-:S02]  /*1aa0*/  FADD R44, R44, -R48 ;  /* 0x800000302c2c7221 */ /* 0x000fc40000000000 */
[----:B------:R-:W-:Y:S02]  /*1ab0*/  FADD R45, R45, -R48 ;  /* 0x800000302d2d7221 */ /* 0x000fe40000000000 */
[----:B------:R-:W-:Y:S02]  /*1ac0*/  FMUL R47, R47, 1.4426950216293334961 ;  /* 0x3fb8aa3b2f2f7820 */ /* 0x000fe40000400000 */
[----:B------:R-:W-:Y:S02]  /*1ad0*/  FMUL R44, R44, 1.4426950216293334961 ;  /* 0x3fb8aa3b2c2c7820 */ /* 0x000fe40000400000 */
[----:B------:R-:W-:Y:S01]  /*1ae0*/  FMUL R45, R45, 1.4426950216293334961 ;  /* 0x3fb8aa3b2d2d7820 */ /* 0x000fe20000400000 */
[----:B------:R3:W-:Y:S08]  /*1af0*/  MUFU.EX2 R57, R47 ;  /* 0x0000002f00397308 */ /* 0x0007f00000000800 */
[----:B------:R4:W5:Y:S08]  /*1b00*/  MUFU.EX2 R90, R44 ;  /* 0x0000002c005a7308 */ /* 0x0009700000000800 */
[----:B------:R0:W1:Y:S08]  /*1b10*/  MUFU.EX2 R61, R45 ;  /* 0x0000002d003d7308 */ /* 0x0000700000000800 */
[----:B------:R-:W1:Y:S01]  /*1b20*/  MUFU.EX2 R87, R87 ;  /* 0x0000005700577308 */ /* 0x000e620000000800 */
[----:B------:R-:W-:Y:S01]  /*1b30*/  FMUL R46, R51, R30 ;  /* 0x0000001e332e7220 */ /* 0x000fe20000400000 */
[----:B--2---:R-:W-:Y:S01]  /*1b40*/  F2FP.BF16.PACK_AB R30, R89, R84 ;  /* 0x00000054591e723e */ /* 0x004fe200000010ff */
[----:B---3--:R-:W-:-:S02]  /*1b50*/  FMUL R47, R51, R31 ;  /* 0x0000001f332f7220 */ /* 0x008fc40000400000 */
[C---:B----4-:R-:W-:Y:S02]  /*1b60*/  FMUL R44, R50.reuse, R28 ;  /* 0x0000001c322c7220 */ /* 0x050fe40000400000 */
[----:B0-----:R-:W-:Y:S01]  /*1b70*/  FMUL R45, R50, R29 ;  /* 0x0000001d322d7220 */ /* 0x001fe20000400000 */
[----:B-----5:R-:W-:Y:S02]  /*1b80*/  F2FP.BF16.PACK_AB R29, R90, R57 ;  /* 0x000000395a1d723e */ /* 0x020fe400000010ff */
[----:B-1----:R-:W-:Y:S02]  /*1b90*/  F2FP.BF16.PACK_AB R31, R92, R61 ;  /* 0x0000003d5c1f723e */ /* 0x002fe400000010ff */
[----:B------:R-:W-:Y:S01]  /*1ba0*/  F2FP.BF16.PACK_AB R28, R94, R87 ;  /* 0x000000575e1c723e */ /* 0x000fe200000010ff */
[----:B------:R-:W-:-:S06]  /*1bb0*/  FADD R81, R81, -R48 ;  /* 0x8000003051517221 */ /* 0x000fcc0000000000 */
[----:B------:R-:W-:Y:S01]  /*1bc0*/  HMMA.16816.F32.BF16 R44, R28, R32, R44 ;  /* 0x000000201c2c723c */ /* 0x000fe2000004182c */
[----:B------:R-:W-:-:S07]  /*1bd0*/  FADD R83, R83, -R48 ;  /* 0x8000003053537221 */ /* 0x000fce0000000000 */
[----:B------:R-:W-:Y:S01]  /*1be0*/  HMMA.16816.F32.BF16 R28, R28, R24, R36 ;  /* 0x000000181c1c723c */ /* 0x000fe20000041824 */
[----:B------:R-:W-:-:S06]  /*1bf0*/  FADD R82, R82, -R49 ;  /* 0x8000003152527221 */ /* 0x000fcc0000000000 */
[--C-:B------:R-:W-:Y:S02]  /*1c00*/  FADD R36, R80, -R49.reuse ;  /* 0x8000003150247221 */ /* 0x100fe40000000000 */
[----:B------:R-:W-:Y:S02]  /*1c10*/  FMUL R37, R81, 1.4426950216293334961 ;  /* 0x3fb8aa3b51257820 */ /* 0x000fe40000400000 */
[----:B------:R-:W-:Y:S02]  /*1c20*/  FMUL R36, R36, 1.4426950216293334961 ;  /* 0x3fb8aa3b24247820 */ /* 0x000fe40000400000 */
[----:B------:R-:W-:Y:S02]  /*1c30*/  FMUL R32, R83, 1.4426950216293334961 ;  /* 0x3fb8aa3b53207820 */ /* 0x000fe40000400000 */
[----:B------:R-:W-:Y:S02]  /*1c40*/  FADD R85, R85, -R48 ;  /* 0x8000003055557221 */ /* 0x000fe40000000000 */
[--C-:B------:R-:W-:Y:S01]  /*1c50*/  FADD R40, R40, -R49.reuse ;  /* 0x8000003128287221 */ /* 0x100fe20000000000 */
[----:B------:R-:W-:Y:S01]  /*1c60*/  MUFU.EX2 R37, R37 ;  /* 0x0000002500257308 */ /* 0x000fe20000000800 */
[----:B------:R-:W-:-:S02]  /*1c70*/  FADD R42, R42, -R49 ;  /* 0x800000312a2a7221 */ /* 0x000fc40000000000 */
[----:B------:R-:W-:Y:S02]  /*1c80*/  FMUL R82, R82, 1.4426950216293334961 ;  /* 0x3fb8aa3b52527820 */ /* 0x000fe40000400000 */
[----:B------:R-:W-:Y:S02]  /*1c90*/  FMUL R24, R85, 1.4426950216293334961 ;  /* 0x3fb8aa3b55187820 */ /* 0x000fe40000400000 */
[----:B------:R-:W-:Y:S01]  /*1ca0*/  FADD R41, R41, -R48 ;  /* 0x8000003029297221 */ /* 0x000fe20000000000 */
[----:B------:R-:W0:Y:S01]  /*1cb0*/  MUFU.EX2 R36, R36 ;  /* 0x0000002400247308 */ /* 0x000e220000000800 */
[----:B------:R-:W-:Y:S02]  /*1cc0*/  FMUL R40, R40, 1.4426950216293334961 ;  /* 0x3fb8aa3b28287820 */ /* 0x000fe40000400000 */
[----:B------:R-:W-:Y:S02]  /*1cd0*/  FMUL R42, R42, 1.4426950216293334961 ;  /* 0x3fb8aa3b2a2a7820 */ /* 0x000fe40000400000 */
[----:B------:R-:W-:-:S02]  /*1ce0*/  FADD R90, R57, R90 ;  /* 0x0000005a395a7221 */ /* 0x000fc40000000000 */
[----:B------:R-:W-:Y:S01]  /*1cf0*/  FADD R87, R87, R94 ;  /* 0x0000005e57577221 */ /* 0x000fe20000000000 */
[----:B------:R-:W1:Y:S01]  /*1d00*/  MUFU.EX2 R32, R32 ;  /* 0x0000002000207308 */ /* 0x000e620000000800 */
[----:B------:R-:W-:Y:S02]  /*1d10*/  FMUL R33, R41, 1.4426950216293334961 ;  /* 0x3fb8aa3b29217820 */ /* 0x000fe40000400000 */
[--C-:B------:R-:W-:Y:S02]  /*1d20*/  FADD R101, R101, -R48.reuse ;  /* 0x8000003065657221 */ /* 0x100fe40000000000 */
[----:B------:R-:W-:-:S03]  /*1d30*/  FADD R63, R63, -R48 ;  /* 0x800000303f3f7221 */ /* 0x000fc60000000000 */
[----:B------:R-:W-:Y:S01]  /*1d40*/  MUFU.EX2 R39, R82 ;  /* 0x0000005200277308 */ /* 0x000fe20000000800 */
[----:B------:R-:W-:Y:S02]  /*1d50*/  FADD R54, R54, -R49 ;  /* 0x8000003136367221 */ /* 0x000fe40000000000 */
[----:B------:R-:W-:Y:S02]  /*1d60*/  FADD R61, R61, R90 ;  /* 0x0000005a3d3d7221 */ /* 0x000fe40000000000 */
[----:B------:R-:W-:-:S03]  /*1d70*/  FADD R84, R84, R87 ;  /* 0x0000005754547221 */ /* 0x000fc60000000000 */
[----:B------:R-:W2:Y:S01]  /*1d80*/  MUFU.EX2 R24, R24 ;  /* 0x0000001800187308 */ /* 0x000ea20000000800 */
[----:B------:R-:W-:Y:S02]  /*1d90*/  FMUL R25, R101, 1.4426950216293334961 ;  /* 0x3fb8aa3b65197820 */ /* 0x000fe40000400000 */
[----:B------:R-:W-:Y:S02]  /*1da0*/  FMUL R63, R63, 1.4426950216293334961 ;  /* 0x3fb8aa3b3f3f7820 */ /* 0x000fe40000400000 */
[----:B------:R-:W-:-:S03]  /*1db0*/  FMUL R54, R54, 1.4426950216293334961 ;  /* 0x3fb8aa3b36367820 */ /* 0x000fc60000400000 */
[----:B------:R-:W-:Y:S01]  /*1dc0*/  MUFU.EX2 R40, R40 ;  /* 0x0000002800287308 */ /* 0x000fe20000000800 */
[----:B------:R-:W-:Y:S02]  /*1dd0*/  FADD R86, R86, -R49 ;  /* 0x8000003156567221 */ /* 0x000fe40000000000 */
[----:B------:R-:W-:-:S05]  /*1de0*/  FADD R43, R43, -R48 ;  /* 0x800000302b2b7221 */ /* 0x000fca0000000000 */
[----:B------:R-:W3:Y:S01]  /*1df0*/  MUFU.EX2 R41, R42 ;  /* 0x0000002a00297308 */ /* 0x000ee20000000800 */
[----:B------:R-:W-:Y:S02]  /*1e00*/  FADD R92, R92, R61 ;  /* 0x0000003d5c5c7221 */ /* 0x000fe40000000000 */
[----:B------:R-:W-:Y:S02]  /*1e10*/  FADD R89, R89, R84 ;  /* 0x0000005459597221 */ /* 0x000fe40000000000 */
[----:B------:R-:W-:-:S03]  /*1e20*/  FMUL R57, R86, 1.4426950216293334961 ;  /* 0x3fb8aa3b56397820 */ /* 0x000fc60000400000 */
[----:B------:R-:W4:Y:S01]  /*1e30*/  MUFU.EX2 R33, R33 ;  /* 0x0000002100217308 */ /* 0x000f220000000800 */
[----:B------:R-:W-:Y:S02]  /*1e40*/  FMUL R43, R43, 1.4426950216293334961 ;  /* 0x3fb8aa3b2b2b7820 */ /* 0x000fe40000400000 */
[----:B------:R-:W-:Y:S02]  /*1e50*/  FADD R56, R56, -R49 ;  /* 0x8000003138387221 */ /* 0x000fe40000000000 */
[----:B0-----:R-:W-:-:S03]  /*1e60*/  FADD R38, R36, R89 ;  /* 0x0000005924267221 */ /* 0x001fc60000000000 */
[----:B------:R0:W-:Y:S01]  /*1e70*/  MUFU.EX2 R96, R63 ;  /* 0x0000003f00607308 */ /* 0x0001e20000000800 */
[----:B------:R-:W-:Y:S02]  /*1e80*/  FADD R53, R53, -R48 ;  /* 0x8000003035357221 */ /* 0x000fe40000000000 */
[----:B------:R-:W-:-:S05]  /*1e90*/  FMUL R56, R56, 1.4426950216293334961 ;  /* 0x3fb8aa3b38387820 */ /* 0x000fca0000400000 */
[----:B------:R-:W5:Y:S01]  /*1ea0*/  MUFU.EX2 R25, R25 ;  /* 0x0000001900197308 */ /* 0x000f620000000800 */
[----:B0-----:R-:W-:Y:S01]  /*1eb0*/  FADD R63, R37, R92 ;  /* 0x0000005c253f7221 */ /* 0x001fe20000000000 */
[C---:B-1----:R-:W-:Y:S01]  /*1ec0*/  F2FP.BF16.PACK_AB R37, R32.reuse, R37 ;  /* 0x000000252025723e */ /* 0x042fe200000010ff */
[----:B------:R-:W-:Y:S02]  /*1ed0*/  FMUL R53, R53, 1.4426950216293334961 ;  /* 0x3fb8aa3b35357820 */ /* 0x000fe40000400000 */
[----:B------:R-:W-:-:S03]  /*1ee0*/  FADD R63, R32, R63 ;  /* 0x0000003f203f7221 */ /* 0x000fc60000000000 */
[----:B------:R-:W0:Y:S01]  /*1ef0*/  MUFU.EX2 R54, R54 ;  /* 0x0000003600367308 */ /* 0x000e220000000800 */
[----:B------:R-:W-:Y:S02]  /*1f00*/  FADD R55, R55, -R48 ;  /* 0x8000003037377221 */ /* 0x000fe40000000000 */
[----:B--2---:R-:W-:-:S05]  /*1f10*/  FADD R32, R24, R63 ;  /* 0x0000003f18207221 */ /* 0x004fca0000000000 */
[----:B------:R1:W2:Y:S01]  /*1f20*/  MUFU.EX2 R98, R43 ;  /* 0x0000002b00627308 */ /* 0x0002a20000000800 */
[----:B------:R-:W-:Y:S01]  /*1f30*/  FADD R60, R60, -R49 ;  /* 0x800000313c3c7221 */ /* 0x000fe20000000000 */
[----:B------:R-:W-:-:S06]  /*1f40*/  F2FP.BF16.PACK_AB R36, R39, R36 ;  /* 0x000000242724723e */ /* 0x000fcc00000010ff */
[----:B------:R-:W0:Y:S01]  /*1f50*/  MUFU.EX2 R57, R57 ;  /* 0x0000003900397308 */ /* 0x000e220000000800 */
[----:B-1----:R-:W-:Y:S01]  /*1f60*/  FADD R43, R39, R38 ;  /* 0x00000026272b7221 */ /* 0x002fe20000000000 */
[----:B---3--:R-:W-:Y:S01]  /*1f70*/  F2FP.BF16.PACK_AB R38, R41, R40 ;  /* 0x000000282926723e */ /* 0x008fe200000010ff */
[----:B------:R-:W-:Y:S02]  /*1f80*/  FMUL R100, R55, 1.4426950216293334961 ;  /* 0x3fb8aa3b37647820 */ /* 0x000fe40000400000 */
[----:B------:R-:W-:Y:S01]  /*1f90*/  FADD R40, R40, R43 ;  /* 0x0000002b28287221 */ /* 0x000fe20000000000 */
[----:B----4-:R-:W-:Y:S01]  /*1fa0*/  F2FP.BF16.PACK_AB R39, R33, R24 ;  /* 0x000000182127723e */ /* 0x010fe200000010ff */
[----:B------:R-:W-:Y:S01]  /*1fb0*/  FADD R59, R59, -R48 ;  /* 0x800000303b3b7221 */ /* 0x000fe20000000000 */
[----:B------:R-:W1:Y:S01]  /*1fc0*/  MUFU.EX2 R81, R53 ;  /* 0x0000003500517308 */ /* 0x000e620000000800 */
[----:B------:R-:W-:Y:S02]  /*1fd0*/  FADD R62, R62, -R49 ;  /* 0x800000313e3e7221 */ /* 0x000fe40000000000 */
[----:B------:R-:W-:-:S02]  /*1fe0*/  FADD R32, R33, R32 ;  /* 0x0000002021207221 */ /* 0x000fc40000000000 */
[----:B------:R-:W-:-:S03]  /*1ff0*/  FADD R41, R41, R40 ;  /* 0x0000002829297221 */ /* 0x000fc60000000000 */
[----:B------:R-:W3:Y:S01]  /*2000*/  MUFU.EX2 R56, R56 ;  /* 0x0000003800387308 */ /* 0x000ee20000000800 */
[----:B------:R-:W-:Y:S02]  /*2010*/  FMUL R60, R60, 1.4426950216293334961 ;  /* 0x3fb8aa3b3c3c7820 */ /* 0x000fe40000400000 */
[----:B------:R-:W-:Y:S02]  /*2020*/  FMUL R55, R59, 1.4426950216293334961 ;  /* 0x3fb8aa3b3b377820 */ /* 0x000fe40000400000 */
[----:B------:R-:W-:Y:S02]  /*2030*/  FMUL R59, R62, 1.4426950216293334961 ;  /* 0x3fb8aa3b3e3b7820 */ /* 0x000fe40000400000 */
[----:B-----5:R-:W-:Y:S01]  /*2040*/  FADD R33, R25, R32 ;  /* 0x0000002019217221 */ /* 0x020fe20000000000 */
[----:B------:R-:W4:Y:S01]  /*2050*/  MUFU.EX2 R100, R100 ;  /* 0x0000006400647308 */ /* 0x000f220000000800 */
[----:B0-----:R-:W-:Y:S01]  /*2060*/  FADD R32, R54, R41 ;  /* 0x0000002936207221 */ /* 0x001fe20000000000 */
[----:B------:R-:W-:Y:S01]  /*2070*/  HMMA.16816.F32.BF16 R44, R36, R34, R44 ;  /* 0x00000022242c723c */ /* 0x000fe2000004182c */
[----:B------:R-:W-:Y:S01]  /*2080*/  FADD R88, R88, -R49 ;  /* 0x8000003158587221 */ /* 0x000fe20000000000 */
[----:B------:R-:W0:Y:S01]  /*2090*/  LDSM.16.M88.4 R40, [R21+0x1000] ;  /* 0x001000001528783b */ /* 0x000e220000000200 */
[----:B------:R-:W-:-:S03]  /*20a0*/  FADD R97, R97, -R48 ;  /* 0x8000003061617221 */ /* 0x000fc60000000000 */
[----:B------:R-:W5:Y:S01]  /*20b0*/  MUFU.EX2 R61, R60 ;  /* 0x0000003c003d7308 */ /* 0x000f620000000800 */
[----:B--2---:R-:W-:Y:S02]  /*20c0*/  FADD R34, R98, R33 ;  /* 0x0000002162227221 */ /* 0x004fe40000000000 */
[----:B------:R-:W-:Y:S02]  /*20d0*/  FADD R33, R57, R32 ;  /* 0x0000002039217221 */ /* 0x000fe40000000000 */
[----:B------:R-:W-:Y:S02]  /*20e0*/  FMUL R88, R88, 1.4426950216293334961 ;  /* 0x3fb8aa3b58587820 */ /* 0x000fe40000400000 */
[----:B------:R-:W-:Y:S01]  /*20f0*/  FADD R24, R58, -R49 ;  /* 0x800000313a187221 */ /* 0x000fe20000000000 */
[----:B------:R-:W2:Y:S01]  /*2100*/  MUFU.EX2 R55, R55 ;  /* 0x0000003700377308 */ /* 0x000ea20000000800 */
[----:B------:R-:W-:Y:S02]  /*2110*/  FMUL R97, R97, 1.4426950216293334961 ;  /* 0x3fb8aa3b61617820 */ /* 0x000fe40000400000 */
[----:B------:R-:W-:-:S05]  /*2120*/  FADD R99, R99, -R48 ;  /* 0x8000003063637221 */ /* 0x000fca0000000000 */
[----:B------:R-:W0:Y:S01]  /*2130*/  MUFU.EX2 R59, R59 ;  /* 0x0000003b003b7308 */ /* 0x000e220000000800 */
[----:B------:R-:W-:Y:S02]  /*2140*/  FMUL R24, R24, 1.4426950216293334961 ;  /* 0x3fb8aa3b18187820 */ /* 0x000fe40000400000 */
[----:B------:R-:W-:Y:S02]  /*2150*/  FADD R52, R52, -R49 ;  /* 0x8000003134347221 */ /* 0x000fe40000000000 */
[----:B-1----:R-:W-:Y:S02]  /*2160*/  FADD R83, R81, R34 ;  /* 0x0000002251537221 */ /* 0x002fe40000000000 */
[----:B---3--:R-:W-:Y:S01]  /*2170*/  FADD R62, R56, R33 ;  /* 0x00000021383e7221 */ /* 0x008fe20000000000 */
[----:B------:R-:W1:Y:S01]  /*2180*/  MUFU.EX2 R58, R88 ;  /* 0x00000058003a7308 */ /* 0x000e620000000800 */
[----:B------:R-:W3:Y:S01]  /*2190*/  LDSM.16.M88.4 R32, [R21+0x1400] ;  /* 0x001400001520783b */ /* 0x000ee20000000200 */
[----:B------:R-:W-:-:S02]  /*21a0*/  FMUL R99, R99, 1.4426950216293334961 ;  /* 0x3fb8aa3b63637820 */ /* 0x000fc40000400000 */
[----:B------:R-:W-:-:S04]  /*21b0*/  FMUL R52, R52, 1.4426950216293334961 ;  /* 0x3fb8aa3b34347820 */ /* 0x000fc80000400000 */
[----:B------:R-:W1:Y:S01]  /*21c0*/  MUFU.EX2 R53, R97 ;  /* 0x0000006100357308 */ /* 0x000e620000000800 */
[----:B----4-:R-:W-:Y:S02]  /*21d0*/  FADD R82, R100, R83 ;  /* 0x0000005364527221 */ /* 0x010fe40000000000 */
[----:B-----5:R-:W-:-:S05]  /*21e0*/  FADD R62, R61, R62 ;  /* 0x0000003e3d3e7221 */ /* 0x020fca0000000000 */
[----:B------:R4:W5:Y:S01]  /*21f0*/  MUFU.EX2 R60, R24 ;  /* 0x00000018003c7308 */ /* 0x0009620000000800 */
[----:B--2---:R-:W-:Y:S02]  /*2200*/  FADD R85, R55, R82 ;  /* 0x0000005237557221 */ /* 0x004fe40000000000 */
[----:B0-----:R-:W-:-:S05]  /*2210*/  FADD R83, R59, R62 ;  /* 0x0000003e3b537221 */ /* 0x001fca0000000000 */
[----:B------:R-:W0:Y:S01]  /*2220*/  MUFU.EX2 R80, R99 ;  /* 0x0000006300507308 */ /* 0x000e220000000800 */
[----:B----4-:R-:W-:-:S07]  /*2230*/  FADD R24, R96, R85 ;  /* 0x0000005560187221 */ /* 0x010fce0000000000 */
[----:B------:R-:W2:Y:S01]  /*2240*/  MUFU.EX2 R63, R52 ;  /* 0x00000034003f7308 */ /* 0x000ea20000000800 */
[----:B-1----:R-:W-:Y:S01]  /*2250*/  FADD R83, R58, R83 ;  /* 0x000000533a537221 */ /* 0x002fe20000000000 */
[----:B------:R-:W-:Y:S01]  /*2260*/  HMMA.16816.F32.BF16 R28, R36, R26, R28 ;  /* 0x0000001a241c723c */ /* 0x000fe2000004181c */
[----:B------:R-:W-:Y:S02]  /*2270*/  FADD R85, R53, R24 ;  /* 0x0000001835557221 */ /* 0x000fe40000000000 */
[----:B-----5:R-:W-:Y:S02]  /*2280*/  FADD R24, R60, R83 ;  /* 0x000000533c187221 */ /* 0x020fe40000000000 */
[----:B0-----:R-:W-:Y:S02]  /*2290*/  FADD R85, R80, R85 ;  /* 0x0000005550557221 */ /* 0x001fe40000000000 */
[----:B--2---:R-:W-:-:S03]  /*22a0*/  FADD R38, R63, R24 ;  /* 0x000000183f267221 */ /* 0x004fc60000000000 */
[----:B------:R-:W0:Y:S04]  /*22b0*/  SHFL.BFLY PT, R36, R85, 0x2, 0x1f ;  /* 0x0c401f0055247f89 */ /* 0x000e2800000e0000 */
[----:B------:R-:W1:Y:S01]  /*22c0*/  SHFL.BFLY PT, R37, R38, 0x2, 0x1f ;  /* 0x0c401f0026257f89 */ /* 0x000e6200000e0000 */
[----:B------:R-:W-:Y:S02]  /*22d0*/  F2FP.BF16.PACK_AB R24, R57, R54 ;  /* 0x000000363918723e */ /* 0x000fe400000010ff */
[----:B------:R-:W-:Y:S02]  /*22e0*/  F2FP.BF16.PACK_AB R25, R98, R25 ;  /* 0x000000196219723e */ /* 0x000fe400000010ff */
[----:B------:R-:W-:Y:S02]  /*22f0*/  F2FP.BF16.PACK_AB R26, R61, R56 ;  /* 0x000000383d1a723e */ /* 0x000fe400000010ff */
[----:B------:R-:W-:-:S07]  /*2300*/  F2FP.BF16.PACK_AB R27, R100, R81 ;  /* 0x00000051641b723e */ /* 0x000fce00000010ff */
[C---:B------:R-:W-:Y:S08]  /*2310*/  HMMA.16816.F32.BF16 R44, R24.reuse, R40, R44 ;  /* 0x00000028182c723c */ /* 0x040ff0000004182c */
[----:B---3--:R-:W-:Y:S01]  /*2320*/  HMMA.16816.F32.BF16 R24, R24, R32, R28 ;  /* 0x000000201818723c */ /* 0x008fe2000004181c */
[----:B0-----:R-:W-:Y:S01]  /*2330*/  FADD R40, R85, R36 ;  /* 0x0000002455287221 */ /* 0x001fe20000000000 */
[----:B------:R-:W-:-:S05]  /*2340*/  UIADD3 UR4, UP0, UR4, 0x40, URZ ;  /* 0x0000004004047890 */ /* 0x000fca000ff1e03f */
[----:B-1----:R-:W-:Y:S01]  /*2350*/  FADD R32, R38, R37 ;  /* 0x0000002526207221 */ /* 0x002fe20000000000 */
[----:B------:R-:W-:Y:S01]  /*2360*/  F2FP.BF16.PACK_AB R36, R58, R59 ;  /* 0x0000003b3a24723e */ /* 0x000fe200000010ff */
[----:B------:R-:W0:Y:S01]  /*2370*/  SHFL.BFLY PT, R41, R40, 0x1, 0x1f ;  /* 0x0c201f0028297f89 */ /* 0x000e2200000e0000 */
[----:B------:R-:W-:Y:S02]  /*2380*/  F2FP.BF16.PACK_AB R37, R96, R55 ;  /* 0x000000376025723e */ /* 0x000fe400000010ff */
[----:B------:R-:W-:Y:S01]  /*2390*/  F2FP.BF16.PACK_AB R38, R63, R60 ;  /* 0x0000003c3f26723e */ /* 0x000fe200000010ff */
[----:B------:R-:W1:Y:S01]  /*23a0*/  SHFL.BFLY PT, R33, R32, 0x1, 0x1f ;  /* 0x0c201f0020217f89 */ /* 0x000e6200000e0000 */
[----:B------:R-:W-:Y:S01]  /*23b0*/  F2FP.BF16.PACK_AB R39, R80, R53 ;  /* 0x000000355027723e */ /* 0x000fe200000010ff */
[----:B------:R-:W-:Y:S01]  /*23c0*/  UIADD3.X UR5, URZ, UR5, URZ, UP0, !UPT ;  /* 0x000000053f057290 */ /* 0x000fe200087fe43f */
[----:B------:R-:W-:-:S08]  /*23d0*/  ISETP.LE.U32.AND P0, PT, R7, UR4, PT ;  /* 0x0000000407007c0c */ /* 0x000fd0000bf03070 */
[----:B------:R-:W-:Y:S07]  /*23e0*/  HMMA.16816.F32.BF16 R24, R36, R34, R24 ;  /* 0x000000222418723c */ /* 0x000fee0000041818 */
[----:B------:R-:W-:-:S05]  /*23f0*/  IMAD.U32 R35, RZ, RZ, UR5 ;  /* 0x00000005ff237e24 */ /* 0x000fca000f8e00ff */
[----:B------:R-:W-:Y:S01]  /*2400*/  ISETP.GE.U32.AND.EX P0, PT, R35, RZ, PT, P0 ;  /* 0x000000ff2300720c */ /* 0x000fe20003f06100 */
[----:B------:R-:W-:Y:S01]  /*2410*/  IMAD.MOV.U32 R34, RZ, RZ, 0x40 ;  /* 0x00000040ff227424 */ /* 0x000fe200078e00ff */
[----:B------:R-:W-:Y:S01]  /*2420*/  HMMA.16816.F32.BF16 R28, R36, R42, R44 ;  /* 0x0000002a241c723c */ /* 0x000fe2000004182c */
[----:B0-----:R-:W-:Y:S02]  /*2430*/  FADD R41, R40, R41 ;  /* 0x0000002928297221 */ /* 0x001fe40000000000 */
[----:B-1----:R-:W-:Y:S01]  /*2440*/  FADD R33, R32, R33 ;  /* 0x0000002120217221 */ /* 0x002fe20000000000 */
[----:B------:R-:W-:Y:S01]  /*2450*/  MOV R87, R48 ;  /* 0x0000003000577202 */ /* 0x000fe20000000f00 */
[C---:B------:R-:W-:Y:S02]  /*2460*/  IMAD R6, R34.reuse, c[0x0][0x1b4], R6 ;  /* 0x00006d0022067a24 */ /* 0x040fe400078e0206 */
[----:B------:R-:W-:Y:S02]  /*2470*/  IMAD R17, R34, c[0x0][0x1a4], R17 ;  /* 0x0000690022117a24 */ /* 0x000fe400078e0211 */
[----:B------:R-:W-:-:S02]  /*2480*/  FFMA R8, R51, R8, R41 ;  /* 0x0000000833087223 */ /* 0x000fc40000000029 */
[----:B------:R-:W-:Y:S02]  /*2490*/  FFMA R23, R50, R23, R33 ;  /* 0x0000001732177223 */ /* 0x000fe40000000021 */
[----:B------:R-:W-:Y:S01]  /*24a0*/  IMAD.MOV.U32 R84, RZ, RZ, R49 ;  /* 0x000000ffff547224 */ /* 0x000fe200078e0031 */
[----:B------:R-:W-:Y:S01]  /*24b0*/  @P0 CALL.REL.NOINC `(.L_x_0) ;  /* 0x0000001000000944 */ /* 0x000fe20003c00000 */
[----:B------:R-:W-:Y:S05]  /*24c0*/  BRA `(.L_x_1) ;  /* 0xffffe5d000007947 */ /* 0x000fea000383ffff */
.L_x_0:
[----:B------:R-:W-:-:S03]  /*24d0*/  NOP ;  /* 0x0000000000007918 */ /* 0x000fc60000000000 */
[----:B------:R-:W-:Y:S01]  /*24e0*/  IMAD R14, R2, c[0x0][0x1c0], RZ ;  /* 0x00007000020e7a24 */ /* 0x000fe200078e02ff */
[C---:B------:R-:W-:Y:S01]  /*24f0*/  LOP3.LUT R21, R0.reuse, 0x18, RZ, 0xc0, !PT ;  /* 0x0000001800157812 */ /* 0x040fe200078ec0ff */
[----:B------:R-:W-:Y:S01]  /*2500*/  IMAD R15, R3, c[0x0][0x1c4], RZ ;  /* 0x00007100030f7a24 */ /* 0x000fe200078e02ff */
[C---:B------:R-:W-:Y:S01]  /*2510*/  LOP3.LUT P0, RZ, R0.reuse, 0x80, RZ, 0xc0, !PT ;  /* 0x0000008000ff7812 */ /* 0x040fe2000780c0ff */
[----:B------:R-:W-:Y:S01]  /*2520*/  IMAD.SHL.U32 R13, R0, 0x4, RZ ;  /* 0x00000004000d7824 */ /* 0x000fe200078e00ff */
[----:B------:R-:W-:Y:S01]  /*2530*/  BAR.SYNC.DEFER_BLOCKING 0x0 ;  /* 0x0000000000007b1d */ /* 0x000fe20000010000 */
[----:B------:R-:W-:Y:S01]  /*2540*/  IMAD.MOV.U32 R37, RZ, RZ, R29 ;  /* 0x000000ffff257224 */ /* 0x000fe200078e001d */
[----:B------:R-:W-:Y:S01]  /*2550*/  SHF.L.U32 R6, R15, 0x1, RZ ;  /* 0x000000010f067819 */ /* 0x000fe200000006ff */
[----:B------:R-:W-:Y:S01]  /*2560*/  IMAD.SHL.U32 R7, R14, 0x2, RZ ;  /* 0x000000020e077824 */ /* 0x000fe200078e00ff */
[C---:B------:R-:W-:Y:S01]  /*2570*/  LOP3.LUT R17, R13.reuse, 0x7c, RZ, 0xc0, !PT ;  /* 0x0000007c0d117812 */ /* 0x040fe200078ec0ff */
[----:B------:R-:W-:Y:S01]  /*2580*/  IMAD.MOV.U32 R29, RZ, RZ, R27 ;  /* 0x000000ffff1d7224 */ /* 0x000fe200078e001b */
[----:B------:R-:W-:Y:S01]  /*2590*/  LOP3.LUT R13, R13, 0x1c0, RZ, 0xc0, !PT ;  /* 0x000001c00d0d7812 */ /* 0x000fe200078ec0ff */
[----:B------:R-:W-:Y:S01]  /*25a0*/  IMAD.MOV.U32 R27, RZ, RZ, R8 ;  /* 0x000000ffff1b7224 */ /* 0x000fe200078e0008 */
[----:B------:R-:W-:Y:S01]  /*25b0*/  IADD3 R7, P5, P6, R6, c[0x0][0x178], R7 ;  /* 0x00005e0006077a10 */ /* 0x000fe20007ebe007 */
[----:B------:R-:W-:Y:S01]  /*25c0*/  IMAD R19, R10, 0x2, R17 ;  /* 0x000000020a137824 */ /* 0x000fe200078e0211 */
[----:B------:R-:W-:Y:S01]  /*25d0*/  LOP3.LUT R11, R11, 0x1f8, RZ, 0xc0, !PT ;  /* 0x000001f80b0b7812 */ /* 0x000fe200078ec0ff */
[C---:B------:R-:W-:Y:S01]  /*25e0*/  FMUL R6, R27.reuse, 8388608 ;  /* 0x4b0000001b067820 */ /* 0x040fe20000400000 */
[----:B------:R-:W-:Y:S01]  /*25f0*/  FSETP.GEU.AND P3, PT, R27, 1.175494350822287508e-38, PT ;  /* 0x008000001b00780b */ /* 0x000fe20003f6e000 */
[----:B------:R-:W-:Y:S01]  /*2600*/  IMAD R10, R21, 0x8, R12 ;  /* 0x00000008150a7824 */ /* 0x000fe200078e020c */
[----:B------:R-:W-:Y:S01]  /*2610*/  SHF.R.U32.HI R21, RZ, 0x1, R21 ;  /* 0x00000001ff157819 */ /* 0x000fe20000011615 */
[----:B------:R-:W-:Y:S01]  /*2620*/  IMAD.MOV.U32 R16, RZ, RZ, R23 ;  /* 0x000000ffff107224 */ /* 0x000fe200078e0017 */
[----:B------:R-:W-:Y:S01]  /*2630*/  FSEL R6, R6, R27, !P3 ;  /* 0x0000001b06067208 */ /* 0x000fe20005800000 */
[----:B------:R-:W-:-:S02]  /*2640*/  IMAD.MOV.U32 R33, RZ, RZ, R25 ;  /* 0x000000ffff217224 */ /* 0x000fc400078e0019 */
[----:B------:R-:W-:Y:S01]  /*2650*/  IMAD R18, R10, 0x4, R9 ;  /* 0x000000040a127824 */ /* 0x000fe200078e0209 */
[----:B------:R-:W-:Y:S01]  /*2660*/  IADD3 R10, R6, -0x3f3504f3, RZ ;  /* 0xc0cafb0d060a7810 */ /* 0x000fe20007ffe0ff */
[----:B------:R-:W-:Y:S01]  /*2670*/  IMAD R25, R12, 0x8, R13 ;  /* 0x000000080c197824 */ /* 0x000fe200078e020d */
[--C-:B------:R-:W-:Y:S01]  /*2680*/  SHF.R.S32.HI R12, RZ, 0x5, R0.reuse ;  /* 0x00000005ff0c7819 */ /* 0x100fe20000011400 */
[----:B------:R-:W-:Y:S01]  /*2690*/  FMUL R5, R16, 8388608 ;  /* 0x4b00000010057820 */ /* 0x000fe20000400000 */
[----:B------:R-:W-:Y:S01]  /*26a0*/  SHF.R.U32.HI R0, RZ, 0x1, R0 ;  /* 0x00000001ff007819 */ /* 0x000fe20000011600 */
[----:B------:R-:W-:Y:S01]  /*26b0*/  IMAD.HI R14, R14, 0x2, RZ ;  /* 0x000000020e0e7827 */ /* 0x000fe200078e02ff */
[----:B------:R-:W-:Y:S02]  /*26c0*/  FSETP.GEU.AND P4, PT, R16, 1.175494350822287508e-38, PT ;  /* 0x008000001000780b */ /* 0x000fe40003f8e000 */
[----:B------:R-:W-:Y:S01]  /*26d0*/  LOP3.LUT R13, R10, 0xff800000, RZ, 0xc0, !PT ;  /* 0xff8000000a0d7812 */ /* 0x000fe200078ec0ff */
[----:B------:R-:W-:Y:S01]  /*26e0*/  IMAD.HI R17, R15, 0x2, RZ ;  /* 0x000000020f117827 */ /* 0x000fe200078e02ff */
[----:B------:R-:W-:-:S02]  /*26f0*/  SGXT R10, R12, 0x1 ;  /* 0x000000010c0a781a */ /* 0x000fc40000000200 */
[----:B------:R-:W-:Y:S01]  /*2700*/  LOP3.LUT R12, R0, 0x4, RZ, 0xc0, !PT ;  /* 0x00000004000c7812 */ /* 0x000fe200078ec0ff */
[----:B------:R-:W-:Y:S01]  /*2710*/  IMAD.MOV.U32 R35, RZ, RZ, R31 ;  /* 0x000000ffff237224 */ /* 0x000fe200078e001f */
[----:B------:R-:W-:Y:S01]  /*2720*/  FSEL R5, R5, R16, !P4 ;  /* 0x0000001005057208 */ /* 0x000fe20006000000 */
[----:B------:R0:W-:Y:S01]  /*2730*/  I2F R15, R13 ;  /* 0x0000000d000f7306 */ /* 0x0001e20000201400 */
[----:B------:R-:W-:Y:S01]  /*2740*/  FSETP.GT.AND P2, PT, |R16|, 8.50705917302346158658e+37, PT ;  /* 0x7e8000001000780b */ /* 0x000fe20003f44200 */
[----:B------:R-:W-:Y:S01]  /*2750*/  IMAD.IADD R31, R12, 0x1, R25 ;  /* 0x000000010c1f7824 */ /* 0x000fe200078e0219 */
[----:B------:R-:W-:Y:S01]  /*2760*/  FSEL R0, RZ, -23, P4 ;  /* 0xc1b80000ff007808 */ /* 0x000fe20002000000 */
[----:B------:R-:W-:Y:S01]  /*2770*/  IMAD.U32 R23, R18, 0x4, R21 ;  /* 0x0000000412177824 */ /* 0x000fe200078e0015 */
[----:B------:R-:W-:Y:S01]  /*2780*/  FSETP.GT.AND P4, PT, |R27|, 8.50705917302346158658e+37, PT ;  /* 0x7e8000001b00780b */ /* 0x000fe20003f84200 */
[----:B------:R-:W-:Y:S01]  /*2790*/  IMAD.MOV.U32 R41, RZ, RZ, c[0x0][0x1c8] ;  /* 0x00007200ff297624 */ /* 0x000fe200078e00ff */
[----:B------:R-:W-:-:S02]  /*27a0*/  LOP3.LUT R22, R19, 0x808, R10, 0x78, !PT ;  /* 0x0000080813167812 */ /* 0x000fc400078e780a */
[----:B------:R-:W-:Y:S01]  /*27b0*/  FSETP.GEU.AND P1, PT, |R16|, 1.175494350822287508e-38, PT ;  /* 0x008000001000780b */ /* 0x000fe20003f2e200 */
[----:B0-----:R-:W-:Y:S01]  /*27c0*/  IMAD.IADD R13, R6, 0x1, -R13 ;  /* 0x00000001060d7824 */ /* 0x001fe200078e0a0d */
[----:B------:R-:W-:Y:S02]  /*27d0*/  FSEL R10, RZ, -23, P3 ;  /* 0xc1b80000ff0a7808 */ /* 0x000fe40001800000 */
[----:B------:R-:W-:Y:S01]  /*27e0*/  FSETP.GEU.AND P3, PT, |R27|, 1.175494350822287508e-38, PT ;  /* 0x008000001b00780b */ /* 0x000fe20003f6e200 */
[----:B------:R-:W-:Y:S01]  /*27f0*/  @P2 FMUL R16, R16, 0.25 ;  /* 0x3e80000010102820 */ /* 0x000fe20000400000 */
[----:B------:R-:W-:Y:S01]  /*2800*/  IADD3 R8, R5, -0x3f3504f3, RZ ;  /* 0xc0cafb0d05087810 */ /* 0x000fe20007ffe0ff */
[----:B------:R-:W-:Y:S01]  /*2810*/  @P2 FMUL R33, R33, 0.25 ;  /* 0x3e80000021212820 */ /* 0x000fe20000400000 */
[----:B------:R-:W-:Y:S01]  /*2820*/  IADD3.X R39, R17, c[0x0][0x17c], R14, P5, P6 ;  /* 0x00005f0011277a10 */ /* 0x000fe20002fec40e */
[----:B------:R-:W-:Y:S01]  /*2830*/  @P4 FMUL R27, R27, 0.25 ;  /* 0x3e8000001b1b4820 */ /* 0x000fe20000400000 */
[----:B------:R-:W-:Y:S01]  /*2840*/  LOP3.LUT R8, R8, 0xff800000, RZ, 0xc0, !PT ;  /* 0xff80000008087812 */ /* 0x000fe200078ec0ff */
[----:B------:R-:W-:Y:S01]  /*2850*/  @P2 FMUL R24, R24, 0.25 ;  /* 0x3e80000018182820 */ /* 0x000fe20000400000 */
[----:B------:R-:W-:Y:S01]  /*2860*/  MOV R25, 0x3dc6b27f ;  /* 0x3dc6b27f00197802 */ /* 0x000fe20000000f00 */
[----:B------:R-:W-:Y:S01]  /*2870*/  @!P1 FMUL R16, R16, 16777216 ;  /* 0x4b80000010109820 */ /* 0x000fe20000400000 */
[----:B------:R0:W-:Y:S01]  /*2880*/  I2F R9, R8 ;  /* 0x0000000800097306 */ /* 0x0001e20000201400 */
[----:B------:R-:W-:-:S02]  /*2890*/  @P2 FMUL R37, R37, 0.25 ;  /* 0x3e80000025252820 */ /* 0x000fc40000400000 */
[----:B------:R-:W-:Y:S02]  /*28a0*/  @!P3 FMUL R27, R27, 16777216 ;  /* 0x4b8000001b1bb820 */ /* 0x000fe40000400000 */
[----:B------:R-:W-:Y:S01]  /*28b0*/  @P2 FMUL R28, R28, 0.25 ;  /* 0x3e8000001c1c2820 */ /* 0x000fe20000400000 */
[----:B------:R-:W-:Y:S01]  /*28c0*/  ISETP.GE.U32.AND P2, PT, R5, 0x7f800000, PT ;  /* 0x7f8000000500780c */ /* 0x000fe20003f46070 */
[----:B------:R-:W-:Y:S01]  /*28d0*/  @P4 FMUL R29, R29, 0.25 ;  /* 0x3e8000001d1d4820 */ /* 0x000fe20000400000 */
[----:B------:R-:W1:Y:S01]  /*28e0*/  MUFU.RCP R14, R16 ;  /* 0x00000010000e7308 */ /* 0x000e620000001000 */
[----:B------:R-:W-:Y:S02]  /*28f0*/  @P4 FMUL R35, R35, 0.25 ;  /* 0x3e80000023234820 */ /* 0x000fe40000400000 */
[----:B------:R-:W-:Y:S02]  /*2900*/  @P4 FMUL R26, R26, 0.25 ;  /* 0x3e8000001a1a4820 */ /* 0x000fe40000400000 */
[----:B------:R-:W-:-:S02]  /*2910*/  @P4 FMUL R30, R30, 0.25 ;  /* 0x3e8000001e1e4820 */ /* 0x000fc40000400000 */
[----:B0-----:R-:W-:Y:S01]  /*2920*/  IMAD.IADD R8, R5, 0x1, -R8 ;  /* 0x0000000105087824 */ /* 0x001fe200078e0a08 */
[----:B------:R-:W0:Y:S01]  /*2930*/  MUFU.RCP R12, R27 ;  /* 0x0000001b000c7308 */ /* 0x000e220000001000 */
[----:B------:R-:W-:Y:S02]  /*2940*/  @!P1 FMUL R33, R33, 16777216 ;  /* 0x4b80000021219820 */ /* 0x000fe40000400000 */
[----:B------:R-:W-:Y:S02]  /*2950*/  @!P1 FMUL R24, R24, 16777216 ;  /* 0x4b80000018189820 */ /* 0x000fe40000400000 */
[----:B------:R-:W-:Y:S02]  /*2960*/  @!P1 FMUL R37, R37, 16777216 ;  /* 0x4b80000025259820 */ /* 0x000fe40000400000 */
[----:B------:R-:W-:Y:S01]  /*2970*/  @!P1 FMUL R28, R28, 16777216 ;  /* 0x4b8000001c1c9820 */ /* 0x000fe20000400000 */
[----:B------:R-:W-:Y:S01]  /*2980*/  ISETP.GE.U32.AND P1, PT, R6, 0x7f800000, PT ;  /* 0x7f8000000600780c */ /* 0x000fe20003f26070 */
[----:B------:R-:W-:-:S02]  /*2990*/  @!P3 FMUL R29, R29, 16777216 ;  /* 0x4b8000001d1db820 */ /* 0x000fc40000400000 */
[----:B------:R-:W-:Y:S02]  /*29a0*/  @!P3 FMUL R35, R35, 16777216 ;  /* 0x4b8000002323b820 */ /* 0x000fe40000400000 */
[----:B------:R-:W-:Y:S02]  /*29b0*/  @!P3 FMUL R26, R26, 16777216 ;  /* 0x4b8000001a1ab820 */ /* 0x000fe40000400000 */
[----:B------:R-:W-:Y:S02]  /*29c0*/  @!P3 FMUL R30, R30, 16777216 ;  /* 0x4b8000001e1eb820 */ /* 0x000fe40000400000 */
[----:B------:R-:W-:Y:S02]  /*29d0*/  FADD R8, R8, -1 ;  /* 0xbf80000008087421 */ /* 0x000fe40000000000 */
[C---:B-1----:R-:W-:Y:S02]  /*29e0*/  FMUL R16, R14.reuse, R33 ;  /* 0x000000210e107220 */ /* 0x042fe40000400000 */
[----:B------:R-:W-:-:S02]  /*29f0*/  FMUL R17, R14, R24 ;  /* 0x000000180e117220 */ /* 0x000fc40000400000 */
[C---:B------:R-:W-:Y:S02]  /*2a00*/  FMUL R21, R14.reuse, R37 ;  /* 0x000000250e157220 */ /* 0x040fe40000400000 */
[----:B------:R-:W-:Y:S02]  /*2a10*/  FMUL R20, R14, R28 ;  /* 0x0000001c0e147220 */ /* 0x000fe40000400000 */
[----:B------:R-:W-:Y:S01]  /*2a20*/  FFMA.FTZ R10, R15, 1.1920928955078125e-07, R10 ;  /* 0x340000000f0a7823 */ /* 0x000fe2000001000a */
[----:B------:R-:W-:Y:S01]  /*2a30*/  F2FP.BF16.PACK_AB R21, R16, R21 ;  /* 0x000000151015723e */ /* 0x000fe200000010ff */
[C---:B0-----:R-:W-:Y:S01]  /*2a40*/  FMUL R14, R12.reuse, R29 ;  /* 0x0000001d0c0e7220 */ /* 0x041fe20000400000 */
[----:B------:R-:W-:Y:S01]  /*2a50*/  F2FP.BF16.PACK_AB R17, R17, R20 ;  /* 0x000000141111723e */ /* 0x000fe200000010ff */
[C---:B------:R-:W-:Y:S01]  /*2a60*/  FMUL R19, R12.reuse, R35 ;  /* 0x000000230c137220 */ /* 0x040fe20000400000 */
[----:B------:R-:W-:Y:S01]  /*2a70*/  LOP3.LUT R29, R23, 0xc, RZ, 0x3c, !PT ;  /* 0x0000000c171d7812 */ /* 0x000fe200078e3cff */
[C---:B------:R-:W-:Y:S01]  /*2a80*/  FMUL R15, R12.reuse, R26 ;  /* 0x0000001a0c0f7220 */ /* 0x040fe20000400000 */
[----:B------:R0:W-:Y:S01]  /*2a90*/  STS [R22+0x200], R21 ;  /* 0x0002001516007388 */ /* 0x0001e20000000800 */
[----:B------:R-:W-:Y:S01]  /*2aa0*/  FMUL R18, R12, R30 ;  /* 0x0000001e0c127220 */ /* 0x000fe20000400000 */
[----:B------:R-:W-:Y:S01]  /*2ab0*/  F2FP.BF16.PACK_AB R14, R14, R19 ;  /* 0x000000130e0e723e */ /* 0x000fe200000010ff */
[----:B------:R-:W-:Y:S01]  /*2ac0*/  FFMA.FTZ R0, R9, 1.1920928955078125e-07, R0 ;  /* 0x3400000009007823 */ /* 0x000fe20000010000 */
[----:B------:R-:W-:Y:S01]  /*2ad0*/  LOP3.LUT R19, R22, 0x4, RZ, 0x3c, !PT ;  /* 0x0000000416137812 */ /* 0x000fe200078e3cff */
[----:B------:R-:W-:Y:S01]  /*2ae0*/  FFMA.FTZ R9, R8, R25, -0.16845393180847167969 ;  /* 0xbe2c7f3008097423 */ /* 0x000fe20000010019 */
[----:B------:R-:W-:Y:S01]  /*2af0*/  F2FP.BF16.PACK_AB R15, R15, R18 ;  /* 0x000000120f0f723e */ /* 0x000fe200000010ff */
[----:B------:R-:W-:Y:S01]  /*2b00*/  STS [R22], R17 ;  /* 0x0000001116007388 */ /* 0x000fe20000000800 */
[----:B------:R-:W-:-:S02]  /*2b10*/  IMAD R16, R4, c[0x0][0x1c8], RZ ;  /* 0x0000720004107a24 */ /* 0x000fc400078e02ff */
[C---:B------:R-:W-:Y:S01]  /*2b20*/  FFMA.FTZ R9, R8.reuse, R9, 0.1716887056827545166 ;  /* 0x3e2fcf2a08097423 */ /* 0x040fe20000010009 */
[----:B------:R-:W-:Y:S01]  /*2b30*/  STS [R19+0x400], R15 ;  /* 0x0004000f13007388 */ /* 0x000fe20000000800 */
[----:B------:R-:W-:Y:S01]  /*2b40*/  FADD R4, R13, -1 ;  /* 0xbf8000000d047421 */ /* 0x000fe20000000000 */
[C---:B0-----:R-:W-:Y:S01]  /*2b50*/  LOP3.LUT R21, R23.reuse, 0x4, RZ, 0x3c, !PT ;  /* 0x0000000417157812 */ /* 0x041fe200078e3cff */
[----:B------:R-:W-:Y:S01]  /*2b60*/  FFMA.FTZ R9, R8, R9, -0.17900948226451873779 ;  /* 0xbe374e4308097423 */ /* 0x000fe20000010009 */
[----:B------:R0:W-:Y:S01]  /*2b70*/  STS [R19+0x600], R14 ;  /* 0x0006000e13007388 */ /* 0x0001e20000000800 */
[----:B------:R-:W-:Y:S01]  /*2b80*/  FFMA.FTZ R13, R4, R25, -0.16845393180847167969 ;  /* 0xbe2c7f30040d7423 */ /* 0x000fe20000010019 */
[----:B------:R-:W-:Y:S01]  /*2b90*/  LOP3.LUT R25, R23, 0x8, RZ, 0x3c, !PT ;  /* 0x0000000817197812 */ /* 0x000fe200078e3cff */
[----:B------:R-:W-:Y:S01]  /*2ba0*/  FFMA.FTZ R9, R8, R9, 0.20512372255325317383 ;  /* 0x3e520bf408097423 */ /* 0x000fe20000010009 */
[----:B------:R-:W-:Y:S01]  /*2bb0*/  BAR.SYNC.DEFER_BLOCKING 0x0 ;  /* 0x0000000000007b1d */ /* 0x000fe20000010000 */
[----:B------:R-:W-:-:S02]  /*2bc0*/  FFMA.FTZ R13, R4, R13, 0.1716887056827545166 ;  /* 0x3e2fcf2a040d7423 */ /* 0x000fc4000001000d */
[C---:B------:R-:W-:Y:S02]  /*2bd0*/  FFMA.FTZ R9, R8.reuse, R9, -0.24046532809734344482 ;  /* 0xbe763c8b08097423 */ /* 0x040fe40000010009 */
[C---:B------:R-:W-:Y:S02]  /*2be0*/  IMAD R18, R41.reuse, 0x2, R16 ;  /* 0x0000000229127824 */ /* 0x040fe400078e0210 */
[----:B------:R-:W-:Y:S02]  /*2bf0*/  FFMA.FTZ R9, R8, R9, 0.28857114911079406738 ;  /* 0x3e93bf9908097423 */ /* 0x000fe40000010009 */
[----:B------:R-:W-:Y:S01]  /*2c00*/  FFMA.FTZ R13, R4, R13, -0.17900948226451873779 ;  /* 0xbe374e43040d7423 */ /* 0x000fe2000001000d */
[----:B------:R-:W-:Y:S01]  /*2c10*/  LEA R12, P4, R18, R7, 0x1 ;  /* 0x00000007120c7211 */ /* 0x000fe200078808ff */
[----:B------:R-:W-:Y:S02]  /*2c20*/  FFMA.FTZ R9, R8, R9, -0.36067417263984680176 ;  /* 0xbeb8aa4908097423 */ /* 0x000fe40000010009 */
[----:B------:R-:W-:-:S02]  /*2c30*/  IMAD R20, R41, 0x2, R18 ;  /* 0x0000000229147824 */ /* 0x000fc400078e0212 */
[----:B------:R-:W-:Y:S02]  /*2c40*/  FFMA.FTZ R9, R8, R9, 0.48089820146560668945 ;  /* 0x3ef6384a08097423 */ /* 0x000fe40000010009 */
[----:B------:R-:W-:Y:S01]  /*2c50*/  FFMA.FTZ R13, R4, R13, 0.20512372255325317383 ;  /* 0x3e520bf4040d7423 */ /* 0x000fe2000001000d */
[----:B0-----:R-:W-:Y:S01]  /*2c60*/  LEA R14, P5, R20, R7, 0x1 ;  /* 0x00000007140e7211 */ /* 0x001fe200078a08ff */
[----:B------:R-:W-:Y:S02]  /*2c70*/  FFMA.FTZ R9, R8, R9, -0.72134751081466674805 ;  /* 0xbf38aa3b08097423 */ /* 0x000fe40000010009 */
[----:B------:R-:W-:Y:S01]  /*2c80*/  FFMA.FTZ R13, R4, R13, -0.24046532809734344482 ;  /* 0xbe763c8b040d7423 */ /* 0x000fe2000001000d */
[----:B------:R-:W-:Y:S01]  /*2c90*/  LEA.HI.X.SX32 R15, R20, R39, 0x1, P5 ;  /* 0x00000027140f7211 */ /* 0x000fe200028f0eff */
[----:B------:R-:W-:Y:S01]  /*2ca0*/  IMAD R22, R41, 0x2, R20 ;  /* 0x0000000229167824 */ /* 0x000fe200078e0214 */
[----:B------:R-:W0:Y:S01]  /*2cb0*/  LDS R33, [R23] ;  /* 0x0000000017217984 */ /* 0x000e220000000800 */
[----:B------:R-:W-:-:S02]  /*2cc0*/  FMUL R9, R8, R9 ;  /* 0x0000000908097220 */ /* 0x000fc40000400000 */
[----:B------:R-:W-:Y:S01]  /*2cd0*/  FFMA.FTZ R13, R4, R13, 0.28857114911079406738 ;  /* 0x3e93bf99040d7423 */ /* 0x000fe2000001000d */
[----:B------:R1:W2:Y:S01]  /*2ce0*/  LDS R35, [R21] ;  /* 0x0000000015237984 */ /* 0x0002a20000000800 */
[C---:B------:R-:W-:Y:S02]  /*2cf0*/  IMAD R24, R41.reuse, 0x2, R22 ;  /* 0x0000000229187824 */ /* 0x040fe400078e0216 */
[----:B------:R-:W-:Y:S01]  /*2d00*/  FMUL R9, R8, R9 ;  /* 0x0000000908097220 */ /* 0x000fe20000400000 */
[----:B------:R3:W4:Y:S01]  /*2d10*/  LDS R37, [R25] ;  /* 0x0000000019257984 */ /* 0x0007220000000800 */
[----:B------:R-:W-:Y:S01]  /*2d20*/  FFMA.FTZ R17, R4, R13, -0.36067417263984680176 ;  /* 0xbeb8aa4904117423 */ /* 0x000fe2000001000d */
[C---:B------:R-:W-:Y:S01]  /*2d30*/  LEA R26, R41.reuse, R24, 0x1 ;  /* 0x00000018291a7211 */ /* 0x040fe200078e08ff */
[----:B------:R-:W-:Y:S01]  /*2d40*/  FFMA.FTZ R27, R8, 1.4426950216293334961, R9 ;  /* 0x3fb8aa3b081b7823 */ /* 0x000fe20000010009 */
[----:B------:R-:W5:Y:S01]  /*2d50*/  LDS R29, [R29] ;  /* 0x000000001d1d7984 */ /* 0x000f620000000800 */
[----:B------:R-:W-:Y:S01]  /*2d60*/  FFMA.FTZ R17, R4, R17, 0.48089820146560668945 ;  /* 0x3ef6384a04117423 */ /* 0x000fe20000010011 */
[----:B------:R-:W-:Y:S01]  /*2d70*/  LEA R8, P3, R16, R7, 0x1 ;  /* 0x0000000710087211 */ /* 0x000fe200078608ff */
[C---:B------:R-:W-:Y:S01]  /*2d80*/  IMAD R28, R41.reuse, 0x2, R26 ;  /* 0x00000002291c7824 */ /* 0x040fe200078e021a */
[----:B------:R-:W-:Y:S01]  /*2d90*/  LEA.HI.X.SX32 R13, R18, R39, 0x1, P4 ;  /* 0x00000027120d7211 */ /* 0x000fe200020f0eff */
[----:B-1----:R-:W-:Y:S01]  /*2da0*/  FFMA.FTZ R21, R4, R17, -0.72134751081466674805 ;  /* 0xbf38aa3b04157423 */ /* 0x002fe20000010011 */
[----:B------:R-:W-:Y:S01]  /*2db0*/  LEA.HI.X.SX32 R9, R16, R39, 0x1, P3 ;  /* 0x0000002710097211 */ /* 0x000fe200018f0eff */
[----:B------:R-:W-:Y:S01]  /*2dc0*/  IMAD R30, R41, 0x2, R28 ;  /* 0x00000002291e7824 */ /* 0x000fe200078e021c */
[----:B------:R-:W-:Y:S01]  /*2dd0*/  LEA R16, P3, R22, R7, 0x1 ;  /* 0x0000000716107211 */ /* 0x000fe200078608ff */
[----:B------:R-:W-:Y:S01]  /*2de0*/  FMUL R21, R4, R21 ;  /* 0x0000001504157220 */ /* 0x000fe20000400000 */
[----:B------:R-:W-:Y:S01]  /*2df0*/  LEA R18, P4, R24, R7, 0x1 ;  /* 0x0000000718127211 */ /* 0x000fe200078808ff */
[----:B------:R-:W-:Y:S01]  /*2e00*/  FADD R0, R0, R27 ;  /* 0x0000001b00007221 */ /* 0x000fe20000000000 */
[-C--:B------:R-:W-:Y:S01]  /*2e10*/  LEA.HI.X.SX32 R17, R22, R39.reuse, 0x1, P3 ;  /* 0x0000002716117211 */ /* 0x080fe200018f0eff */
[----:B------:R-:W-:Y:S01]  /*2e20*/  @P1 IMAD.MOV.U32 R27, RZ, RZ, 0x7f800000 ;  /* 0x7f800000ff1b1424 */ /* 0x000fe200078e00ff */
[----:B------:R-:W-:-:S02]  /*2e30*/  LEA.HI.X.SX32 R19, R24, R39, 0x1, P4 ;  /* 0x0000002718137211 */ /* 0x000fc400020f0eff */
[-C--:B------:R-:W-:Y:S02]  /*2e40*/  LEA R20, P3, R26, R7.reuse, 0x1 ;  /* 0x000000071a147211 */ /* 0x080fe400078608ff */
[-C--:B------:R-:W-:Y:S02]  /*2e50*/  LEA R22, P4, R28, R7.reuse, 0x1 ;  /* 0x000000071c167211 */ /* 0x080fe400078808ff */
[----:B------:R-:W-:Y:S01]  /*2e60*/  LEA R24, P5, R30, R7, 0x1 ;  /* 0x000000071e187211 */ /* 0x000fe200078a08ff */
[----:B------:R-:W-:Y:S01]  /*2e70*/  FMUL R7, R4, R21 ;  /* 0x0000001504077220 */ /* 0x000fe20000400000 */
[-C--:B------:R-:W-:Y:S02]  /*2e80*/  LEA.HI.X.SX32 R21, R26, R39.reuse, 0x1, P3 ;  /* 0x000000271a157211 */ /* 0x080fe400018f0eff */
[C---:B------:R-:W-:Y:S01]  /*2e90*/  FSETP.NEU.AND P3, PT, R5.reuse, RZ, PT ;  /* 0x000000ff0500720b */ /* 0x040fe20003f6d000 */
[----:B------:R-:W-:Y:S01]  /*2ea0*/  FFMA.FTZ R7, R4, 1.4426950216293334961, R7 ;  /* 0x3fb8aa3b04077823 */ /* 0x000fe20000010007 */
[-C--:B------:R-:W-:Y:S01]  /*2eb0*/  LEA.HI.X.SX32 R23, R28, R39.reuse, 0x1, P4 ;  /* 0x000000271c177211 */ /* 0x080fe200020f0eff */
[----:B------:R-:W-:Y:S01]  /*2ec0*/  @P2 IMAD.MOV.U32 R4, RZ, RZ, 0x7f800000 ;  /* 0x7f800000ff042424 */ /* 0x000fe200078e00ff */
[----:B0-----:R0:W-:Y:S01]  /*2ed0*/  STG.E.U16 [R8.64], R33 ;  /* 0x0000002108007986 */ /* 0x0011e2000c101506 */
[----:B------:R-:W-:Y:S01]  /*2ee0*/  FADD R7, R10, R7 ;  /* 0x000000070a077221 */ /* 0x000fe20000000000 */
[----:B---3--:R-:W-:Y:S01]  /*2ef0*/  LEA.HI.X.SX32 R25, R30, R39, 0x1, P5 ;  /* 0x000000271e197211 */ /* 0x008fe200028f0eff */
[----:B------:R-:W-:Y:S01]  /*2f00*/  @P2 FFMA.FTZ R0, R5, R4, +INF ;  /* 0x7f80000005002423 */ /* 0x000fe20000010004 */
[C---:B------:R-:W-:Y:S01]  /*2f10*/  FSETP.NEU.AND P2, PT, R6.reuse, RZ, PT ;  /* 0x000000ff0600720b */ /* 0x040fe20003f4d000 */
[----:B------:R-:W-:Y:S01]  /*2f20*/  @P1 FFMA.FTZ R7, R6, R27, +INF ;  /* 0x7f80000006071423 */ /* 0x000fe2000001001b */
[----:B--2---:R-:W-:Y:S01]  /*2f30*/  PRMT R10, R35, 0x7632, R10 ;  /* 0x00007632230a7816 */ /* 0x004fe2000000000a */
[----:B------:R1:W-:Y:S01]  /*2f40*/  STG.E.U16 [R12.64], R35 ;  /* 0x000000230c007986 */ /* 0x0003e2000c101506 */
[----:B------:R-:W-:-:S02]  /*2f50*/  FSEL R0, R0, -INF , P3 ;  /* 0xff80000000007808 */ /* 0x000fc40001800000 */
[----:B------:R-:W-:Y:S01]  /*2f60*/  FSEL R7, R7, -INF , P2 ;  /* 0xff80000007077808 */ /* 0x000fe20001000000 */
[----:B----4-:R2:W-:Y:S01]  /*2f70*/  STG.E.U16 [R14.64], R37 ;  /* 0x000000250e007986 */ /* 0x0105e2000c101506 */
[----:B0-----:R-:W-:Y:S01]  /*2f80*/  PRMT R9, R33, 0x7632, R9 ;  /* 0x0000763221097816 */ /* 0x001fe20000000009 */
[----:B------:R-:W-:Y:S01]  /*2f90*/  FFMA R6, R0, 0.69314718246459960938, R49 ;  /* 0x3f31721800067823 */ /* 0x000fe20000000031 */
[----:B------:R-:W-:Y:S01]  /*2fa0*/  PRMT R0, R37, 0x7632, R0 ;  /* 0x0000763225007816 */ /* 0x000fe20000000000 */
[----:B-----5:R2:W-:Y:S01]  /*2fb0*/  STG.E.U16 [R16.64], R29 ;  /* 0x0000001d10007986 */ /* 0x0205e2000c101506 */
[----:B------:R-:W-:Y:S01]  /*2fc0*/  FFMA R7, R7, 0.69314718246459960938, R48 ;  /* 0x3f31721807077823 */ /* 0x000fe20000000030 */
[----:B-1----:R-:W-:Y:S02]  /*2fd0*/  PRMT R12, R29, 0x7632, R12 ;  /* 0x000076321d0c7816 */ /* 0x002fe4000000000c */
[----:B------:R2:W-:Y:S04]  /*2fe0*/  STG.E.U16 [R18.64], R9 ;  /* 0x0000000912007986 */ /* 0x0005e8000c101506 */
[----:B------:R2:W-:Y:S04]  /*2ff0*/  STG.E.U16 [R20.64], R10 ;  /* 0x0000000a14007986 */ /* 0x0005e8000c101506 */
[----:B------:R2:W-:Y:S04]  /*3000*/  STG.E.U16 [R22.64], R0 ;  /* 0x0000000016007986 */ /* 0x0005e8000c101506 */
[----:B------:R2:W-:Y:S04]  /*3010*/  STG.E.U16 [R24.64], R12 ;  /* 0x0000000c18007986 */ /* 0x0005e8000c101506 */
[----:B------:R-:W-:Y:S06]  /*3020*/  BAR.SYNC.DEFER_BLOCKING 0x0 ;  /* 0x0000000000007b1d */ /* 0x000fec0000010000 */
[----:B------:R2:W-:Y:S04]  /*3030*/  STS.64 [R11], R6 ;  /* 0x000000060b007388 */ /* 0x0005e80000000a00 */
[----:B------:R-:W-:Y:S06]  /*3040*/  BAR.SYNC.DEFER_BLOCKING 0x0 ;  /* 0x0000000000007b1d */ /* 0x000fec0000010000 */
[----:B------:R-:W-:Y:S05]  /*3050*/  @P0 EXIT ;  /* 0x000000000000094d */ /* 0x000fea0003800000 */
[----:B--2---:R-:W0:Y:S01]  /*3060*/  LDS R31, [R31] ;  /* 0x000000001f1f7984 */ /* 0x004e220000000800 */
[----:B------:R-:W-:-:S02]  /*3070*/  IMAD R2, R2, c[0x0][0x1cc], RZ ;  /* 0x0000730002027a24 */ /* 0x000fc400078e02ff */
[C---:B------:R-:W-:Y:S02]  /*3080*/  IMAD.SHL.U32 R5, R3.reuse, 0x4, RZ ;  /* 0x0000000403057824 */ /* 0x040fe400078e00ff */
[----:B------:R-:W-:Y:S02]  /*3090*/  IMAD.SHL.U32 R0, R2, 0x4, RZ ;  /* 0x0000000402007824 */ /* 0x000fe400078e00ff */
[----:B------:R-:W-:-:S04]  /*30a0*/  IMAD.HI R4, R3, 0x4, RZ ;  /* 0x0000000403047827 */ /* 0x000fc800078e02ff */
[----:B------:R-:W-:Y:S01]  /*30b0*/  IMAD.HI R3, R2, 0x4, RZ ;  /* 0x0000000402037827 */ /* 0x000fe200078e02ff */
[----:B------:R-:W-:-:S04]  /*30c0*/  IADD3 R2, P0, P1, R5, c[0x0][0x180], R0 ;  /* 0x0000600005027a10 */ /* 0x000fc8000791e000 */
[----:B------:R-:W-:-:S05]  /*30d0*/  IADD3.X R3, R4, c[0x0][0x184], R3, P0, P1 ;  /* 0x0000610004037a10 */ /* 0x000fca00007e2403 */
[----:B0-----:R-:W-:Y:S01]  /*30e0*/  STG.E [R2.64], R31 ;  /* 0x0000001f02007986 */ /* 0x001fe2000c101906 */
[----:B------:R-:W-:Y:S05]  /*30f0*/  EXIT ;  /* 0x000000000000794d */ /* 0x000fea0003800000 */
.L_x_2:
[----:B------:R-:W-:-:S00]  /*3100*/  BRA `(.L_x_2) ;  /* 0xfffffff000007947 */ /* 0x000fc0000383ffff */
[----:B------:R-:W-:-:S00]  /*3110*/  NOP ;  /* 0x0000000000007918 */ /* 0x000fc00000000000 */
        /* <DEDUP_REMOVED lines=14> */
.L_x_3:


//--------------------- .nv.global.init           --------------------------
	.section	.nv.global.init,"aw",@progbits
.nv.global.init:
	.type		_$_str,@object
	.size		_$_str,(.L_0 - _$_str)
_$_str:
        /*0000*/ 	.byte	0x5f, 0x5f, 0x43, 0x55, 0x44, 0x41, 0x5f, 0x46, 0x54, 0x5a, 0x00
.L_0:


//--------------------- .nv.shared.attn_fwd       --------------------------
	.section	.nv.shared.attn_fwd,"aw",@nobits
	.sectionflags	@""
	.align	16
